// auto-generated by cutlass_sweep.conv — config: {"arch": "sm_90", "cluster_m": 1, "cluster_n": 1, "conv_kind": "dgrad", "dtype": "bf16", "ndim": 3, "tile_k": 64, "tile_m": 64, "tile_n": 64}
#include "cutlass/cutlass.h"
#include "cute/tensor.hpp"
#include "cutlass/kernel_hardware_info.hpp"
#include "cutlass/conv/convolution.h"
#include "cutlass/conv/dispatch_policy.hpp"
#include "cutlass/conv/collective/collective_builder.hpp"
#include "cutlass/conv/kernel/conv_universal.hpp"
#include "cutlass/conv/device/conv_universal_adapter.hpp"
#include "cutlass/epilogue/collective/collective_builder.hpp"

using namespace cute;
using Elem = cutlass::bfloat16_t;
using Acc  = float;
using LayoutAB = cutlass::layout::TensorNDHWC;
using LayoutC  = cutlass::layout::TensorNDHWC;
constexpr auto ConvOp = cutlass::conv::Operator::kDgrad;
using TileShape    = Shape<_64, _64, Shape<_64>>;
using ClusterShape = Shape<_1, _1, _1>;

using CollectiveEpilogue = typename cutlass::epilogue::collective::CollectiveBuilder<
    cutlass::arch::Sm90, cutlass::arch::OpClassTensorOp,
    TileShape, ClusterShape,
    cutlass::epilogue::collective::EpilogueTileAuto,
    Acc, Acc,
    Elem, LayoutC, 128 / cutlass::sizeof_bits<Elem>::value,
    Elem, LayoutC, 128 / cutlass::sizeof_bits<Elem>::value,
    cutlass::epilogue::collective::EpilogueScheduleAuto
  >::CollectiveOp;

using CollectiveMainloop = typename cutlass::conv::collective::CollectiveBuilder<
    cutlass::arch::Sm90, cutlass::arch::OpClassTensorOp, ConvOp,
    Elem, LayoutAB, 128 / cutlass::sizeof_bits<Elem>::value,
    Elem, LayoutAB, 128 / cutlass::sizeof_bits<Elem>::value,
    Acc,
    TileShape, ClusterShape,
    cutlass::conv::collective::StageCountAutoCarveout<
        static_cast<int>(sizeof(typename CollectiveEpilogue::SharedStorage))>,
    cutlass::conv::collective::KernelScheduleAuto
  >::CollectiveOp;

using ProblemShape = cutlass::conv::ConvProblemShape<
    ConvOp, CollectiveMainloop::DispatchPolicy::NumSpatialDimensions>;
using ConvKernel = cutlass::conv::kernel::ConvUniversal<
    ProblemShape, CollectiveMainloop, CollectiveEpilogue>;
using Conv = cutlass::conv::device::ConvUniversalAdapter<ConvKernel>;

auto* _anchor = &cutlass::device_kernel<ConvKernel>;


// ===== COMPILED SASS (sm_90a) =====

	.target	sm_90a

	.elftype	@"ET_EXEC"


//--------------------- .note.nv.tkinfo           --------------------------
	.section	.note.nv.tkinfo,"",@"SHT_NOTE"
	.sectionflags	@"SHF_NOTE_NV_TKINFO"
	.tkinfo
        /*0018*/ 	.word	0x00000002
        /*0030*/ 	.string	""
        /*0030*/ 	.string	"ptxas"
        /*0030*/ 	.string	"Cuda compilation tools, release 13.0, V13.0.88"
        /*0030*/ 	.string	"Build cuda_13.0.r13.0/compiler.36424714_0"
        /*0030*/ 	.string	"-arch sm_90a -m 64 "



//--------------------- .note.nv.cuinfo           --------------------------
	.section	.note.nv.cuinfo,"",@"SHT_NOTE"
	.sectionflags	@"SHF_NOTE_NV_CUINFO"
        /*0018*/ 	.short	0x0002
        /*001a*/ 	.short	0x005a
        /*001c*/ 	.short	0x0082
	.zero		2


//--------------------- .nv.info                  --------------------------
	.section	.nv.info,"",@"SHT_CUDA_INFO"
	.align	4


	//----- nvinfo : EIATTR_REGCOUNT
	.align		4
        /*0000*/ 	.byte	0x04, 0x2f
        /*0002*/ 	.short	(.L_12 - .L_11)
	.align		4
.L_11:
        /*0004*/ 	.word	index@(_ZN7cutlass13device_kernelINS_4conv6kernel13ConvUniversalINS1_16ConvProblemShapeILNS1_8OperatorE1ELi3EEENS1_10collective14CollectiveConvINS1_46MainloopSm90TmaGmmaWarpSpecializedImplicitGemmILS5_1ELi14ELi3EN4cute5tupleIJNSA_1CILi1EEESD_SD_EEENS1_36KernelImplicitTmaWarpSpecializedSm90ELi1EEENSB_IJNSC_ILi64EEESH_NSB_IJSH_EEEEEENS_10bfloat16_tESK_NSA_8TiledMMAINSA_8MMA_AtomIJNSA_4SM904GMMA27MMA_64x64x16_F32BF16BF16_SSILNSO_5MajorE0ELSQ_1ELNSO_7ScaleInE1ELSR_1EEEEEENSA_6LayoutISE_NSB_IJNSC_ILi0EEESV_SV_EEEEENSB_IJNSA_10UnderscoreESY_SY_EEEEENS7_6detail26Sm90ImplicitGemmTileTraitsINSA_20SM90_TMA_LOAD_IM2COLENSA_14ComposedLayoutINSA_7SwizzleILi3ELi4ELi3EEENSA_18smem_ptr_flag_bitsILi16EEENSU_INSB_IJNSB_IJNSC_ILi8EEES19_EEENSB_IJSH_SD_EEENSB_IJSD_NSC_ILi14EEEEEEEEENSB_IJNSB_IJSH_NSC_ILi512EEEEEENSB_IJSD_SV_EEENSB_IJSV_NSC_ILi4096EEEEEEEEEEEEEvEENS12_INSA_13SM90_TMA_LOADENS14_IS16_S18_NSU_INSB_IJS1B_S1A_S1D_EEENSB_IJS1H_S1G_S1J_EEEEEEEvEEEENS_8epilogue10collective6detail29Sm90TmaWarpSpecializedAdapterINS1W_15DefaultEpilogueISK_NSB_IJNSB_IJllllEEESD_SV_EEES21_NS1V_6thread17LinearCombinationISK_Li1EffLNS22_9ScaleType4KindE0ELNS_15FloatRoundStyleE2ESK_EENS_4gemm15EpilogueDefaultEEEEEvvEEEEvNT_6ParamsE)
        /*0008*/ 	.word	0x0000003a


	//----- nvinfo : EIATTR_FRAME_SIZE
	.align		4
.L_12:
        /*000c*/ 	.byte	0x04, 0x11
        /*000e*/ 	.short	(.L_14 - .L_13)
	.align		4
.L_13:
        /*0010*/ 	.word	index@(_ZN7cutlass13device_kernelINS_4conv6kernel13ConvUniversalINS1_16ConvProblemShapeILNS1_8OperatorE1ELi3EEENS1_10collective14CollectiveConvINS1_46MainloopSm90TmaGmmaWarpSpecializedImplicitGemmILS5_1ELi14ELi3EN4cute5tupleIJNSA_1CILi1EEESD_SD_EEENS1_36KernelImplicitTmaWarpSpecializedSm90ELi1EEENSB_IJNSC_ILi64EEESH_NSB_IJSH_EEEEEENS_10bfloat16_tESK_NSA_8TiledMMAINSA_8MMA_AtomIJNSA_4SM904GMMA27MMA_64x64x16_F32BF16BF16_SSILNSO_5MajorE0ELSQ_1ELNSO_7ScaleInE1ELSR_1EEEEEENSA_6LayoutISE_NSB_IJNSC_ILi0EEESV_SV_EEEEENSB_IJNSA_10UnderscoreESY_SY_EEEEENS7_6detail26Sm90ImplicitGemmTileTraitsINSA_20SM90_TMA_LOAD_IM2COLENSA_14ComposedLayoutINSA_7SwizzleILi3ELi4ELi3EEENSA_18smem_ptr_flag_bitsILi16EEENSU_INSB_IJNSB_IJNSC_ILi8EEES19_EEENSB_IJSH_SD_EEENSB_IJSD_NSC_ILi14EEEEEEEEENSB_IJNSB_IJSH_NSC_ILi512EEEEEENSB_IJSD_SV_EEENSB_IJSV_NSC_ILi4096EEEEEEEEEEEEEvEENS12_INSA_13SM90_TMA_LOADENS14_IS16_S18_NSU_INSB_IJS1B_S1A_S1D_EEENSB_IJS1H_S1G_S1J_EEEEEEEvEEEENS_8epilogue10collective6detail29Sm90TmaWarpSpecializedAdapterINS1W_15DefaultEpilogueISK_NSB_IJNSB_IJllllEEESD_SV_EEES21_NS1V_6thread17LinearCombinationISK_Li1EffLNS22_9ScaleType4KindE0ELNS_15FloatRoundStyleE2ESK_EENS_4gemm15EpilogueDefaultEEEEEvvEEEEvNT_6ParamsE)
        /*0014*/ 	.word	0x00000000


	//----- nvinfo : EIATTR_MIN_STACK_SIZE
	.align		4
.L_14:
        /*0018*/ 	.byte	0x04, 0x12
        /*001a*/ 	.short	(.L_16 - .L_15)
	.align		4
.L_15:
        /*001c*/ 	.word	index@(_ZN7cutlass13device_kernelINS_4conv6kernel13ConvUniversalINS1_16ConvProblemShapeILNS1_8OperatorE1ELi3EEENS1_10collective14CollectiveConvINS1_46MainloopSm90TmaGmmaWarpSpecializedImplicitGemmILS5_1ELi14ELi3EN4cute5tupleIJNSA_1CILi1EEESD_SD_EEENS1_36KernelImplicitTmaWarpSpecializedSm90ELi1EEENSB_IJNSC_ILi64EEESH_NSB_IJSH_EEEEEENS_10bfloat16_tESK_NSA_8TiledMMAINSA_8MMA_AtomIJNSA_4SM904GMMA27MMA_64x64x16_F32BF16BF16_SSILNSO_5MajorE0ELSQ_1ELNSO_7ScaleInE1ELSR_1EEEEEENSA_6LayoutISE_NSB_IJNSC_ILi0EEESV_SV_EEEEENSB_IJNSA_10UnderscoreESY_SY_EEEEENS7_6detail26Sm90ImplicitGemmTileTraitsINSA_20SM90_TMA_LOAD_IM2COLENSA_14ComposedLayoutINSA_7SwizzleILi3ELi4ELi3EEENSA_18smem_ptr_flag_bitsILi16EEENSU_INSB_IJNSB_IJNSC_ILi8EEES19_EEENSB_IJSH_SD_EEENSB_IJSD_NSC_ILi14EEEEEEEEENSB_IJNSB_IJSH_NSC_ILi512EEEEEENSB_IJSD_SV_EEENSB_IJSV_NSC_ILi4096EEEEEEEEEEEEEvEENS12_INSA_13SM90_TMA_LOADENS14_IS16_S18_NSU_INSB_IJS1B_S1A_S1D_EEENSB_IJS1H_S1G_S1J_EEEEEEEvEEEENS_8epilogue10collective6detail29Sm90TmaWarpSpecializedAdapterINS1W_15DefaultEpilogueISK_NSB_IJNSB_IJllllEEESD_SV_EEES21_NS1V_6thread17LinearCombinationISK_Li1EffLNS22_9ScaleType4KindE0ELNS_15FloatRoundStyleE2ESK_EENS_4gemm15EpilogueDefaultEEEEEvvEEEEvNT_6ParamsE)
        /*0020*/ 	.word	0x00000000
.L_16:


//--------------------- .nv.compat                --------------------------
	.section	.nv.compat,"",@"SHT_CUDA_COMPAT_INFO"
	.align	4
        /*0000*/ 	.byte	0x02, 0x09, 0x01, 0x00, 0x02, 0x02, 0x04, 0x00, 0x02, 0x05, 0x05, 0x00, 0x03, 0x07, 0x01, 0x01
        /*0010*/ 	.byte	0x02, 0x03, 0x01, 0x00, 0x02, 0x06, 0x01, 0x00, 0x04, 0x0b, 0x08, 0x00, 0x00, 0x00, 0x00, 0x00
        /*0020*/ 	.byte	0x00, 0x00, 0x00, 0x00


//--------------------- .nv.info._ZN7cutlass13device_kernelINS_4conv6kernel13ConvUniversalINS1_16ConvProblemShapeILNS1_8OperatorE1ELi3EEENS1_10collective14CollectiveConvINS1_46MainloopSm90TmaGmmaWarpSpecializedImplicitGemmILS5_1ELi14ELi3EN4cute5tupleIJNSA_1CILi1EEESD_SD_EEENS1_36KernelImplicitTmaWarpSpecializedSm90ELi1EEENSB_IJNSC_ILi64EEESH_NSB_IJSH_EEEEEENS_10bfloat16_tESK_NSA_8TiledMMAINSA_8MMA_AtomIJNSA_4SM904GMMA27MMA_64x64x16_F32BF16BF16_SSILNSO_5MajorE0ELSQ_1ELNSO_7ScaleInE1ELSR_1EEEEEENSA_6LayoutISE_NSB_IJNSC_ILi0EEESV_SV_EEEEENSB_IJNSA_10UnderscoreESY_SY_EEEEENS7_6detail26Sm90ImplicitGemmTileTraitsINSA_20SM90_TMA_LOAD_IM2COLENSA_14ComposedLayoutINSA_7SwizzleILi3ELi4ELi3EEENSA_18smem_ptr_flag_bitsILi16EEENSU_INSB_IJNSB_IJNSC_ILi8EEES19_EEENSB_IJSH_SD_EEENSB_IJSD_NSC_ILi14EEEEEEEEENSB_IJNSB_IJSH_NSC_ILi512EEEEEENSB_IJSD_SV_EEENSB_IJSV_NSC_ILi4096EEEEEEEEEEEEEvEENS12_INSA_13SM90_TMA_LOADENS14_IS16_S18_NSU_INSB_IJS1B_S1A_S1D_EEENSB_IJS1H_S1G_S1J_EEEEEEEvEEEENS_8epilogue10collective6detail29Sm90TmaWarpSpecializedAdapterINS1W_15DefaultEpilogueISK_NSB_IJNSB_IJllllEEESD_SV_EEES21_NS1V_6thread17LinearCombinationISK_Li1EffLNS22_9ScaleType4KindE0ELNS_15FloatRoundStyleE2ESK_EENS_4gemm15EpilogueDefaultEEEEEvvEEEEvNT_6ParamsE --------------------------
	.section	.nv.info._ZN7cutlass13device_kernelINS_4conv6kernel13ConvUniversalINS1_16ConvProblemShapeILNS1_8OperatorE1ELi3EEENS1_10collective14CollectiveConvINS1_46MainloopSm90TmaGmmaWarpSpecializedImplicitGemmILS5_1ELi14ELi3EN4cute5tupleIJNSA_1CILi1EEESD_SD_EEENS1_36KernelImplicitTmaWarpSpecializedSm90ELi1EEENSB_IJNSC_ILi64EEESH_NSB_IJSH_EEEEEENS_10bfloat16_tESK_NSA_8TiledMMAINSA_8MMA_AtomIJNSA_4SM904GMMA27MMA_64x64x16_F32BF16BF16_SSILNSO_5MajorE0ELSQ_1ELNSO_7ScaleInE1ELSR_1EEEEEENSA_6LayoutISE_NSB_IJNSC_ILi0EEESV_SV_EEEEENSB_IJNSA_10UnderscoreESY_SY_EEEEENS7_6detail26Sm90ImplicitGemmTileTraitsINSA_20SM90_TMA_LOAD_IM2COLENSA_14ComposedLayoutINSA_7SwizzleILi3ELi4ELi3EEENSA_18smem_ptr_flag_bitsILi16EEENSU_INSB_IJNSB_IJNSC_ILi8EEES19_EEENSB_IJSH_SD_EEENSB_IJSD_NSC_ILi14EEEEEEEEENSB_IJNSB_IJSH_NSC_ILi512EEEEEENSB_IJSD_SV_EEENSB_IJSV_NSC_ILi4096EEEEEEEEEEEEEvEENS12_INSA_13SM90_TMA_LOADENS14_IS16_S18_NSU_INSB_IJS1B_S1A_S1D_EEENSB_IJS1H_S1G_S1J_EEEEEEEvEEEENS_8epilogue10collective6detail29Sm90TmaWarpSpecializedAdapterINS1W_15DefaultEpilogueISK_NSB_IJNSB_IJllllEEESD_SV_EEES21_NS1V_6thread17LinearCombinationISK_Li1EffLNS22_9ScaleType4KindE0ELNS_15FloatRoundStyleE2ESK_EENS_4gemm15EpilogueDefaultEEEEEvvEEEEvNT_6ParamsE,"",@"SHT_CUDA_INFO"
	.sectionflags	@""
	.align	4


	//----- nvinfo : EIATTR_CUDA_API_VERSION
	.align		4
        /*0000*/ 	.byte	0x04, 0x37
        /*0002*/ 	.short	(.L_18 - .L_17)
.L_17:
        /*0004*/ 	.word	0x00000082


	//----- nvinfo : EIATTR_KPARAM_INFO
	.align		4
.L_18:
        /*0008*/ 	.byte	0x04, 0x17
        /*000a*/ 	.short	(.L_20 - .L_19)
.L_19:
        /*000c*/ 	.word	0x00000000
        /*0010*/ 	.short	0x0000
        /*0012*/ 	.short	0x0070
        /*0014*/ 	.byte	0x00, 0xf0, 0x01, 0x10


	//----- nvinfo : EIATTR_SPARSE_MMA_MASK
	.align		4
.L_20:
        /*0018*/ 	.byte	0x03, 0x50
        /*001a*/ 	.short	0x0000


	//----- nvinfo : EIATTR_MAXREG_COUNT
	.align		4
        /*001c*/ 	.byte	0x03, 0x1b
        /*001e*/ 	.short	0x00ff


	//----- nvinfo : EIATTR_NUM_BARRIERS
	.align		4
        /*0020*/ 	.byte	0x02, 0x4c
        /*0022*/ 	.byte	0x01
	.zero		1


	//----- nvinfo : EIATTR_MERCURY_ISA_VERSION
	.align		4
        /*0024*/ 	.byte	0x03, 0x5f
        /*0026*/ 	.short	0x0101


	//----- nvinfo : EIATTR_COOP_GROUP_MASK_REGIDS
	.align		4
        /*0028*/ 	.byte	0x04, 0x29
        /*002a*/ 	.short	(.L_22 - .L_21)


	//   ....[0]....
.L_21:
        /*002c*/ 	.word	0xffffffff


	//   ....[1]....
        /*0030*/ 	.word	0xffffffff


	//   ....[2]....
        /*0034*/ 	.word	0xffffffff


	//----- nvinfo : EIATTR_COOP_GROUP_INSTR_OFFSETS
	.align		4
.L_22:
        /*0038*/ 	.byte	0x04, 0x28
        /*003a*/ 	.short	(.L_24 - .L_23)


	//   ....[0]....
.L_23:
        /*003c*/ 	.word	0x00000060


	//   ....[1]....
        /*0040*/ 	.word	0x00000070


	//   ....[2]....
        /*0044*/ 	.word	0x00000130


	//----- nvinfo : EIATTR_MBARRIER_INSTR_OFFSETS
	.align		4
.L_24:
        /*0048*/ 	.byte	0x04, 0x39
        /*004a*/ 	.short	(.L_26 - .L_25)


	//   ....[0]....
.L_25:
        /*004c*/ 	.word	0x00000270
        /*0050*/ 	.word	0x000000ff
        /*0054*/ 	.word	0x00038000
        /*0058*/ 	.short	0x0100
        /*005a*/ 	.byte	0x08
	.zero		1


	//   ....[1]....
        /*005c*/ 	.word	0x00000280
        /*0060*/ 	.word	0x000000ff
        /*0064*/ 	.word	0x00038070
        /*0068*/ 	.short	0x0100
        /*006a*/ 	.byte	0x08
	.zero		1


	//   ....[2]....
        /*006c*/ 	.word	0x00000290
        /*0070*/ 	.word	0x000000ff
        /*0074*/ 	.word	0x00038008
        /*0078*/ 	.short	0x0100
        /*007a*/ 	.byte	0x08
	.zero		1


	//   ....[3]....
        /*007c*/ 	.word	0x000002a0
        /*0080*/ 	.word	0x000000ff
        /*0084*/ 	.word	0x00038078
        /*0088*/ 	.short	0x0100
        /*008a*/ 	.byte	0x08
	.zero		1


	//   ....[4]....
        /*008c*/ 	.word	0x000002b0
        /*0090*/ 	.word	0x000000ff
        /*0094*/ 	.word	0x00038010
        /*0098*/ 	.short	0x0100
        /*009a*/ 	.byte	0x08
	.zero		1


	//   ....[5]....
        /*009c*/ 	.word	0x000002c0
        /*00a0*/ 	.word	0x000000ff
        /*00a4*/ 	.word	0x00038080
        /*00a8*/ 	.short	0x0100
        /*00aa*/ 	.byte	0x08
	.zero		1


	//   ....[6]....
        /*00ac*/ 	.word	0x000002d0
        /*00b0*/ 	.word	0x000000ff
        /*00b4*/ 	.word	0x00038018
        /*00b8*/ 	.short	0x0100
        /*00ba*/ 	.byte	0x08
	.zero		1


	//   ....[7]....
        /*00bc*/ 	.word	0x000002e0
        /*00c0*/ 	.word	0x000000ff
        /*00c4*/ 	.word	0x00038088
        /*00c8*/ 	.short	0x0100
        /*00ca*/ 	.byte	0x08
	.zero		1


	//   ....[8]....
        /*00cc*/ 	.word	0x000002f0
        /*00d0*/ 	.word	0x000000ff
        /*00d4*/ 	.word	0x00038020
        /*00d8*/ 	.short	0x0100
        /*00da*/ 	.byte	0x08
	.zero		1


	//   ....[9]....
        /*00dc*/ 	.word	0x00000300
        /*00e0*/ 	.word	0x000000ff
        /*00e4*/ 	.word	0x00038090
        /*00e8*/ 	.short	0x0100
        /*00ea*/ 	.byte	0x08
	.zero		1


	//   ....[10]....
        /*00ec*/ 	.word	0x00000310
        /*00f0*/ 	.word	0x000000ff
        /*00f4*/ 	.word	0x00038028
        /*00f8*/ 	.short	0x0100
        /*00fa*/ 	.byte	0x08
	.zero		1


	//   ....[11]....
        /*00fc*/ 	.word	0x00000320
        /*0100*/ 	.word	0x000000ff
        /*0104*/ 	.word	0x00038098
        /*0108*/ 	.short	0x0100
        /*010a*/ 	.byte	0x08
	.zero		1


	//   ....[12]....
        /*010c*/ 	.word	0x00000330
        /*0110*/ 	.word	0x000000ff
        /*0114*/ 	.word	0x00038030
        /*0118*/ 	.short	0x0100
        /*011a*/ 	.byte	0x08
	.zero		1


	//   ....[13]....
        /*011c*/ 	.word	0x00000340
        /*0120*/ 	.word	0x000000ff
        /*0124*/ 	.word	0x000380a0
        /*0128*/ 	.short	0x0100
        /*012a*/ 	.byte	0x08
	.zero		1


	//   ....[14]....
        /*012c*/ 	.word	0x00000350
        /*0130*/ 	.word	0x000000ff
        /*0134*/ 	.word	0x00038038
        /*0138*/ 	.short	0x0100
        /*013a*/ 	.byte	0x08
	.zero		1


	//   ....[15]....
        /*013c*/ 	.word	0x00000360
        /*0140*/ 	.word	0x000000ff
        /*0144*/ 	.word	0x000380a8
        /*0148*/ 	.short	0x0100
        /*014a*/ 	.byte	0x08
	.zero		1


	//   ....[16]....
        /*014c*/ 	.word	0x00000370
        /*0150*/ 	.word	0x000000ff
        /*0154*/ 	.word	0x00038040
        /*0158*/ 	.short	0x0100
        /*015a*/ 	.byte	0x08
	.zero		1


	//   ....[17]....
        /*015c*/ 	.word	0x00000380
        /*0160*/ 	.word	0x000000ff
        /*0164*/ 	.word	0x000380b0
        /*0168*/ 	.short	0x0100
        /*016a*/ 	.byte	0x08
	.zero		1


	//   ....[18]....
        /*016c*/ 	.word	0x00000390
        /*0170*/ 	.word	0x000000ff
        /*0174*/ 	.word	0x00038048
        /*0178*/ 	.short	0x0100
        /*017a*/ 	.byte	0x08
	.zero		1


	//   ....[19]....
        /*017c*/ 	.word	0x000003a0
        /*0180*/ 	.word	0x000000ff
        /*0184*/ 	.word	0x000380b8
        /*0188*/ 	.short	0x0100
        /*018a*/ 	.byte	0x08
	.zero		1


	//   ....[20]....
        /*018c*/ 	.word	0x000003b0
        /*0190*/ 	.word	0x000000ff
        /*0194*/ 	.word	0x00038050
        /*0198*/ 	.short	0x0100
        /*019a*/ 	.byte	0x08
	.zero		1


	//   ....[21]....
        /*019c*/ 	.word	0x000003c0
        /*01a0*/ 	.word	0x000000ff
        /*01a4*/ 	.word	0x000380c0
        /*01a8*/ 	.short	0x0100
        /*01aa*/ 	.byte	0x08
	.zero		1


	//   ....[22]....
        /*01ac*/ 	.word	0x000003d0
        /*01b0*/ 	.word	0x000000ff
        /*01b4*/ 	.word	0x00038058
        /*01b8*/ 	.short	0x0100
        /*01ba*/ 	.byte	0x08
	.zero		1


	//   ....[23]....
        /*01bc*/ 	.word	0x000003e0
        /*01c0*/ 	.word	0x000000ff
        /*01c4*/ 	.word	0x000380c8
        /*01c8*/ 	.short	0x0100
        /*01ca*/ 	.byte	0x08
	.zero		1


	//   ....[24]....
        /*01cc*/ 	.word	0x000003f0
        /*01d0*/ 	.word	0x000000ff
        /*01d4*/ 	.word	0x00038060
        /*01d8*/ 	.short	0x0100
        /*01da*/ 	.byte	0x08
	.zero		1


	//   ....[25]....
        /*01dc*/ 	.word	0x00000400
        /*01e0*/ 	.word	0x000000ff
        /*01e4*/ 	.word	0x000380d0
        /*01e8*/ 	.short	0x0100
        /*01ea*/ 	.byte	0x08
	.zero		1


	//   ....[26]....
        /*01ec*/ 	.word	0x00000410
        /*01f0*/ 	.word	0x000000ff
        /*01f4*/ 	.word	0x00038068
        /*01f8*/ 	.short	0x0100
        /*01fa*/ 	.byte	0x08
	.zero		1


	//   ....[27]....
        /*01fc*/ 	.word	0x00000420
        /*0200*/ 	.word	0x000000ff
        /*0204*/ 	.word	0x000380d8
        /*0208*/ 	.short	0x0100
        /*020a*/ 	.byte	0x08
	.zero		1


	//   ....[28]....
        /*020c*/ 	.word	0x000009f0
        /*0210*/ 	.word	0x00000006
        /*0214*/ 	.word	0x00038000
        /*0218*/ 	.short	0x010a
        /*021a*/ 	.byte	0x3f
	.zero		1


	//   ....[29]....
        /*021c*/ 	.word	0x00000d70
        /*0220*/ 	.word	0x00000008
        /*0224*/ 	.word	0x00038000
        /*0228*/ 	.short	0x010a
        /*022a*/ 	.byte	0x3f
	.zero		1


	//   ....[30]....
        /*022c*/ 	.word	0x00000f90
        /*0230*/ 	.word	0x000000ff
        /*0234*/ 	.word	0x00000000
        /*0238*/ 	.short	0x0101
        /*023a*/ 	.byte	0x06
	.zero		1


	//   ....[31]....
        /*023c*/ 	.word	0x000011a0
        /*0240*/ 	.word	0x00000006
        /*0244*/ 	.word	0x00000000
        /*0248*/ 	.short	0x0101
        /*024a*/ 	.byte	0x3f
	.zero		1


	//   ....[32]....
        /*024c*/ 	.word	0x000039a0
        /*0250*/ 	.word	0x00000011
        /*0254*/ 	.word	0x00038070
        /*0258*/ 	.short	0x010a
        /*025a*/ 	.byte	0x3f
	.zero		1


	//   ....[33]....
        /*025c*/ 	.word	0x000041b0
        /*0260*/ 	.word	0x00000002
        /*0264*/ 	.word	0x00000000
        /*0268*/ 	.short	0x010a
        /*026a*/ 	.byte	0x3f
	.zero		1


	//   ....[34]....
        /*026c*/ 	.word	0x00004260
        /*0270*/ 	.word	0x00000002
        /*0274*/ 	.word	0x00000000
        /*0278*/ 	.short	0x010a
        /*027a*/ 	.byte	0x3f
	.zero		1


	//   ....[35]....
        /*027c*/ 	.word	0x00004310
        /*0280*/ 	.word	0x00000002
        /*0284*/ 	.word	0x00000000
        /*0288*/ 	.short	0x010a
        /*028a*/ 	.byte	0x3f
	.zero		1


	//   ....[36]....
        /*028c*/ 	.word	0x000043c0
        /*0290*/ 	.word	0x00000002
        /*0294*/ 	.word	0x00000000
        /*0298*/ 	.short	0x010a
        /*029a*/ 	.byte	0x3f
	.zero		1


	//   ....[37]....
        /*029c*/ 	.word	0x00004470
        /*02a0*/ 	.word	0x00000002
        /*02a4*/ 	.word	0x00000000
        /*02a8*/ 	.short	0x010a
        /*02aa*/ 	.byte	0x3f
	.zero		1


	//   ....[38]....
        /*02ac*/ 	.word	0x00004520
        /*02b0*/ 	.word	0x00000002
        /*02b4*/ 	.word	0x00000000
        /*02b8*/ 	.short	0x010a
        /*02ba*/ 	.byte	0x3f
	.zero		1


	//   ....[39]....
        /*02bc*/ 	.word	0x000045d0
        /*02c0*/ 	.word	0x00000002
        /*02c4*/ 	.word	0x00000000
        /*02c8*/ 	.short	0x010a
        /*02ca*/ 	.byte	0x3f
	.zero		1


	//   ....[40]....
        /*02cc*/ 	.word	0x00004680
        /*02d0*/ 	.word	0x00000002
        /*02d4*/ 	.word	0x00000000
        /*02d8*/ 	.short	0x010a
        /*02da*/ 	.byte	0x3f
	.zero		1


	//   ....[41]....
        /*02dc*/ 	.word	0x00004730
        /*02e0*/ 	.word	0x00000002
        /*02e4*/ 	.word	0x00000000
        /*02e8*/ 	.short	0x010a
        /*02ea*/ 	.byte	0x3f
	.zero		1


	//   ....[42]....
        /*02ec*/ 	.word	0x000047e0
        /*02f0*/ 	.word	0x00000002
        /*02f4*/ 	.word	0x00000000
        /*02f8*/ 	.short	0x010a
        /*02fa*/ 	.byte	0x3f
	.zero		1


	//   ....[43]....
        /*02fc*/ 	.word	0x00004890
        /*0300*/ 	.word	0x00000002
        /*0304*/ 	.word	0x00000000
        /*0308*/ 	.short	0x010a
        /*030a*/ 	.byte	0x3f
	.zero		1


	//   ....[44]....
        /*030c*/ 	.word	0x00004940
        /*0310*/ 	.word	0x00000002
        /*0314*/ 	.word	0x00000000
        /*0318*/ 	.short	0x010a
        /*031a*/ 	.byte	0x3f
	.zero		1


	//   ....[45]....
        /*031c*/ 	.word	0x000049f0
        /*0320*/ 	.word	0x00000002
        /*0324*/ 	.word	0x00000000
        /*0328*/ 	.short	0x010a
        /*032a*/ 	.byte	0x3f
	.zero		1


	//   ....[46]....
        /*032c*/ 	.word	0x00004aa0
        /*0330*/ 	.word	0x00000003
        /*0334*/ 	.word	0x00000000
        /*0338*/ 	.short	0x010a
        /*033a*/ 	.byte	0x3f
	.zero		1


	//----- nvinfo : EIATTR_NUM_MBARRIERS
	.align		4
.L_26:
        /*033c*/ 	.byte	0x03, 0x38
        /*033e*/ 	.short	0x001c


	//----- nvinfo : EIATTR_EXIT_INSTR_OFFSETS
	.align		4
        /*0340*/ 	.byte	0x04, 0x1c
        /*0342*/ 	.short	(.L_28 - .L_27)


	//   ....[0]....
.L_27:
        /*0344*/ 	.word	0x00000820


	//   ....[1]....
        /*0348*/ 	.word	0x000012f0


	//   ....[2]....
        /*034c*/ 	.word	0x00002cd0


	//   ....[3]....
        /*0350*/ 	.word	0x00002d00


	//   ....[4]....
        /*0354*/ 	.word	0x00003750


	//   ....[5]....
        /*0358*/ 	.word	0x00003780


	//   ....[6]....
        /*035c*/ 	.word	0x000037a0


	//   ....[7]....
        /*0360*/ 	.word	0x000040c0


	//   ....[8]....
        /*0364*/ 	.word	0x00004ad0


	//----- nvinfo : EIATTR_MAX_THREADS
	.align		4
.L_28:
        /*0368*/ 	.byte	0x04, 0x05
        /*036a*/ 	.short	(.L_30 - .L_29)
.L_29:
        /*036c*/ 	.word	0x00000100
        /*0370*/ 	.word	0x00000001
        /*0374*/ 	.word	0x00000001


	//----- nvinfo : EIATTR_CRS_STACK_SIZE
	.align		4
.L_30:
        /*0378*/ 	.byte	0x04, 0x1e
        /*037a*/ 	.short	(.L_32 - .L_31)
.L_31:
        /*037c*/ 	.word	0x00000000


	//----- nvinfo : EIATTR_CBANK_PARAM_SIZE
	.align		4
.L_32:
        /*0380*/ 	.byte	0x03, 0x19
        /*0382*/ 	.short	0x0470


	//----- nvinfo : EIATTR_PARAM_CBANK
	.align		4
        /*0384*/ 	.byte	0x04, 0x0a
        /*0386*/ 	.short	(.L_34 - .L_33)
	.align		4
.L_33:
        /*0388*/ 	.word	index@(.nv.constant0._ZN7cutlass13device_kernelINS_4conv6kernel13ConvUniversalINS1_16ConvProblemShapeILNS1_8OperatorE1ELi3EEENS1_10collective14CollectiveConvINS1_46MainloopSm90TmaGmmaWarpSpecializedImplicitGemmILS5_1ELi14ELi3EN4cute5tupleIJNSA_1CILi1EEESD_SD_EEENS1_36KernelImplicitTmaWarpSpecializedSm90ELi1EEENSB_IJNSC_ILi64EEESH_NSB_IJSH_EEEEEENS_10bfloat16_tESK_NSA_8TiledMMAINSA_8MMA_AtomIJNSA_4SM904GMMA27MMA_64x64x16_F32BF16BF16_SSILNSO_5MajorE0ELSQ_1ELNSO_7ScaleInE1ELSR_1EEEEEENSA_6LayoutISE_NSB_IJNSC_ILi0EEESV_SV_EEEEENSB_IJNSA_10UnderscoreESY_SY_EEEEENS7_6detail26Sm90ImplicitGemmTileTraitsINSA_20SM90_TMA_LOAD_IM2COLENSA_14ComposedLayoutINSA_7SwizzleILi3ELi4ELi3EEENSA_18smem_ptr_flag_bitsILi16EEENSU_INSB_IJNSB_IJNSC_ILi8EEES19_EEENSB_IJSH_SD_EEENSB_IJSD_NSC_ILi14EEEEEEEEENSB_IJNSB_IJSH_NSC_ILi512EEEEEENSB_IJSD_SV_EEENSB_IJSV_NSC_ILi4096EEEEEEEEEEEEEvEENS12_INSA_13SM90_TMA_LOADENS14_IS16_S18_NSU_INSB_IJS1B_S1A_S1D_EEENSB_IJS1H_S1G_S1J_EEEEEEEvEEEENS_8epilogue10collective6detail29Sm90TmaWarpSpecializedAdapterINS1W_15DefaultEpilogueISK_NSB_IJNSB_IJllllEEESD_SV_EEES21_NS1V_6thread17LinearCombinationISK_Li1EffLNS22_9ScaleType4KindE0ELNS_15FloatRoundStyleE2ESK_EENS_4gemm15EpilogueDefaultEEEEEvvEEEEvNT_6ParamsE)
        /*038c*/ 	.short	0x0210
        /*038e*/ 	.short	0x0470


	//----- nvinfo : EIATTR_SW_WAR
	.align		4
.L_34:
        /*0390*/ 	.byte	0x04, 0x36
        /*0392*/ 	.short	(.L_36 - .L_35)
.L_35:
        /*0394*/ 	.word	0x00000008
.L_36:


//--------------------- .nv.callgraph             --------------------------
	.section	.nv.callgraph,"",@"SHT_CUDA_CALLGRAPH"
	.align	4
	.sectionentsize	8
	.align		4
        /*0000*/ 	.word	0x00000000
	.align		4
        /*0004*/ 	.word	0xffffffff
	.align		4
        /*0008*/ 	.word	0x00000000
	.align		4
        /*000c*/ 	.word	0xfffffffe
	.align		4
        /*0010*/ 	.word	0x00000000
	.align		4
        /*0014*/ 	.word	0xfffffffd
	.align		4
        /*0018*/ 	.word	0x00000000
	.align		4
        /*001c*/ 	.word	0xfffffffc


//--------------------- .nv.constant4             --------------------------
	.section	.nv.constant4,"a",@progbits
	.align	8
	.align		8
.nv.constant4:
        /*0000*/ 	.dword	_ZN39_INTERNAL_59db455f_4_k_cu_2e38caab_28514cuda3std3__45__cpo5beginE
	.align		8
        /*0008*/ 	.dword	_ZN39_INTERNAL_59db455f_4_k_cu_2e38caab_28514cuda3std3__45__cpo3endE
	.align		8
        /*0010*/ 	.dword	_ZN39_INTERNAL_59db455f_4_k_cu_2e38caab_28514cuda3std3__45__cpo6cbeginE
	.align		8
        /*0018*/ 	.dword	_ZN39_INTERNAL_59db455f_4_k_cu_2e38caab_28514cuda3std3__45__cpo4cendE
	.align		8
        /*0020*/ 	.dword	_ZN39_INTERNAL_59db455f_4_k_cu_2e38caab_28514cuda3std3__441_GLOBAL__N__59db455f_4_k_cu_2e38caab_28516ignoreE
	.align		8
        /*0028*/ 	.dword	_ZN39_INTERNAL_59db455f_4_k_cu_2e38caab_28514cuda3std3__419piecewise_constructE
	.align		8
        /*0030*/ 	.dword	_ZN39_INTERNAL_59db455f_4_k_cu_2e38caab_28514cuda3std3__48in_placeE
	.align		8
        /*0038*/ 	.dword	_ZN39_INTERNAL_59db455f_4_k_cu_2e38caab_28514cuda3std6ranges3__45__cpo4swapE
	.align		8
        /*0040*/ 	.dword	_ZN39_INTERNAL_59db455f_4_k_cu_2e38caab_28514cuda3std6ranges3__45__cpo9iter_moveE
	.align		8
        /*0048*/ 	.dword	_ZN39_INTERNAL_59db455f_4_k_cu_2e38caab_28514cute7productE
	.align		8
        /*0050*/ 	.dword	_ZN39_INTERNAL_59db455f_4_k_cu_2e38caab_28514cute1_E


//--------------------- .text._ZN7cutlass13device_kernelINS_4conv6kernel13ConvUniversalINS1_16ConvProblemShapeILNS1_8OperatorE1ELi3EEENS1_10collective14CollectiveConvINS1_46MainloopSm90TmaGmmaWarpSpecializedImplicitGemmILS5_1ELi14ELi3EN4cute5tupleIJNSA_1CILi1EEESD_SD_EEENS1_36KernelImplicitTmaWarpSpecializedSm90ELi1EEENSB_IJNSC_ILi64EEESH_NSB_IJSH_EEEEEENS_10bfloat16_tESK_NSA_8TiledMMAINSA_8MMA_AtomIJNSA_4SM904GMMA27MMA_64x64x16_F32BF16BF16_SSILNSO_5MajorE0ELSQ_1ELNSO_7ScaleInE1ELSR_1EEEEEENSA_6LayoutISE_NSB_IJNSC_ILi0EEESV_SV_EEEEENSB_IJNSA_10UnderscoreESY_SY_EEEEENS7_6detail26Sm90ImplicitGemmTileTraitsINSA_20SM90_TMA_LOAD_IM2COLENSA_14ComposedLayoutINSA_7SwizzleILi3ELi4ELi3EEENSA_18smem_ptr_flag_bitsILi16EEENSU_INSB_IJNSB_IJNSC_ILi8EEES19_EEENSB_IJSH_SD_EEENSB_IJSD_NSC_ILi14EEEEEEEEENSB_IJNSB_IJSH_NSC_ILi512EEEEEENSB_IJSD_SV_EEENSB_IJSV_NSC_ILi4096EEEEEEEEEEEEEvEENS12_INSA_13SM90_TMA_LOADENS14_IS16_S18_NSU_INSB_IJS1B_S1A_S1D_EEENSB_IJS1H_S1G_S1J_EEEEEEEvEEEENS_8epilogue10collective6detail29Sm90TmaWarpSpecializedAdapterINS1W_15DefaultEpilogueISK_NSB_IJNSB_IJllllEEESD_SV_EEES21_NS1V_6thread17LinearCombinationISK_Li1EffLNS22_9ScaleType4KindE0ELNS_15FloatRoundStyleE2ESK_EENS_4gemm15EpilogueDefaultEEEEEvvEEEEvNT_6ParamsE --------------------------
	.section	.text._ZN7cutlass13device_kernelINS_4conv6kernel13ConvUniversalINS1_16ConvProblemShapeILNS1_8OperatorE1ELi3EEENS1_10collective14CollectiveConvINS1_46MainloopSm90TmaGmmaWarpSpecializedImplicitGemmILS5_1ELi14ELi3EN4cute5tupleIJNSA_1CILi1EEESD_SD_EEENS1_36KernelImplicitTmaWarpSpecializedSm90ELi1EEENSB_IJNSC_ILi64EEESH_NSB_IJSH_EEEEEENS_10bfloat16_tESK_NSA_8TiledMMAINSA_8MMA_AtomIJNSA_4SM904GMMA27MMA_64x64x16_F32BF16BF16_SSILNSO_5MajorE0ELSQ_1ELNSO_7ScaleInE1ELSR_1EEEEEENSA_6LayoutISE_NSB_IJNSC_ILi0EEESV_SV_EEEEENSB_IJNSA_10UnderscoreESY_SY_EEEEENS7_6detail26Sm90ImplicitGemmTileTraitsINSA_20SM90_TMA_LOAD_IM2COLENSA_14ComposedLayoutINSA_7SwizzleILi3ELi4ELi3EEENSA_18smem_ptr_flag_bitsILi16EEENSU_INSB_IJNSB_IJNSC_ILi8EEES19_EEENSB_IJSH_SD_EEENSB_IJSD_NSC_ILi14EEEEEEEEENSB_IJNSB_IJSH_NSC_ILi512EEEEEENSB_IJSD_SV_EEENSB_IJSV_NSC_ILi4096EEEEEEEEEEEEEvEENS12_INSA_13SM90_TMA_LOADENS14_IS16_S18_NSU_INSB_IJS1B_S1A_S1D_EEENSB_IJS1H_S1G_S1J_EEEEEEEvEEEENS_8epilogue10collective6detail29Sm90TmaWarpSpecializedAdapterINS1W_15DefaultEpilogueISK_NSB_IJNSB_IJllllEEESD_SV_EEES21_NS1V_6thread17LinearCombinationISK_Li1EffLNS22_9ScaleType4KindE0ELNS_15FloatRoundStyleE2ESK_EENS_4gemm15EpilogueDefaultEEEEEvvEEEEvNT_6ParamsE,"ax",@progbits
	.align	128
.text._ZN7cutlass13device_kernelINS_4conv6kernel13ConvUniversalINS1_16ConvProblemShapeILNS1_8OperatorE1ELi3EEENS1_10collective14CollectiveConvINS1_46MainloopSm90TmaGmmaWarpSpecializedImplicitGemmILS5_1ELi14ELi3EN4cute5tupleIJNSA_1CILi1EEESD_SD_EEENS1_36KernelImplicitTmaWarpSpecializedSm90ELi1EEENSB_IJNSC_ILi64EEESH_NSB_IJSH_EEEEEENS_10bfloat16_tESK_NSA_8TiledMMAINSA_8MMA_AtomIJNSA_4SM904GMMA27MMA_64x64x16_F32BF16BF16_SSILNSO_5MajorE0ELSQ_1ELNSO_7ScaleInE1ELSR_1EEEEEENSA_6LayoutISE_NSB_IJNSC_ILi0EEESV_SV_EEEEENSB_IJNSA_10UnderscoreESY_SY_EEEEENS7_6detail26Sm90ImplicitGemmTileTraitsINSA_20SM90_TMA_LOAD_IM2COLENSA_14ComposedLayoutINSA_7SwizzleILi3ELi4ELi3EEENSA_18smem_ptr_flag_bitsILi16EEENSU_INSB_IJNSB_IJNSC_ILi8EEES19_EEENSB_IJSH_SD_EEENSB_IJSD_NSC_ILi14EEEEEEEEENSB_IJNSB_IJSH_NSC_ILi512EEEEEENSB_IJSD_SV_EEENSB_IJSV_NSC_ILi4096EEEEEEEEEEEEEvEENS12_INSA_13SM90_TMA_LOADENS14_IS16_S18_NSU_INSB_IJS1B_S1A_S1D_EEENSB_IJS1H_S1G_S1J_EEEEEEEvEEEENS_8epilogue10collective6detail29Sm90TmaWarpSpecializedAdapterINS1W_15DefaultEpilogueISK_NSB_IJNSB_IJllllEEESD_SV_EEES21_NS1V_6thread17LinearCombinationISK_Li1EffLNS22_9ScaleType4KindE0ELNS_15FloatRoundStyleE2ESK_EENS_4gemm15EpilogueDefaultEEEEEvvEEEEvNT_6ParamsE:
        .type           _ZN7cutlass13device_kernelINS_4conv6kernel13ConvUniversalINS1_16ConvProblemShapeILNS1_8OperatorE1ELi3EEENS1_10collective14CollectiveConvINS1_46MainloopSm90TmaGmmaWarpSpecializedImplicitGemmILS5_1ELi14ELi3EN4cute5tupleIJNSA_1CILi1EEESD_SD_EEENS1_36KernelImplicitTmaWarpSpecializedSm90ELi1EEENSB_IJNSC_ILi64EEESH_NSB_IJSH_EEEEEENS_10bfloat16_tESK_NSA_8TiledMMAINSA_8MMA_AtomIJNSA_4SM904GMMA27MMA_64x64x16_F32BF16BF16_SSILNSO_5MajorE0ELSQ_1ELNSO_7ScaleInE1ELSR_1EEEEEENSA_6LayoutISE_NSB_IJNSC_ILi0EEESV_SV_EEEEENSB_IJNSA_10UnderscoreESY_SY_EEEEENS7_6detail26Sm90ImplicitGemmTileTraitsINSA_20SM90_TMA_LOAD_IM2COLENSA_14ComposedLayoutINSA_7SwizzleILi3ELi4ELi3EEENSA_18smem_ptr_flag_bitsILi16EEENSU_INSB_IJNSB_IJNSC_ILi8EEES19_EEENSB_IJSH_SD_EEENSB_IJSD_NSC_ILi14EEEEEEEEENSB_IJNSB_IJSH_NSC_ILi512EEEEEENSB_IJSD_SV_EEENSB_IJSV_NSC_ILi4096EEEEEEEEEEEEEvEENS12_INSA_13SM90_TMA_LOADENS14_IS16_S18_NSU_INSB_IJS1B_S1A_S1D_EEENSB_IJS1H_S1G_S1J_EEEEEEEvEEEENS_8epilogue10collective6detail29Sm90TmaWarpSpecializedAdapterINS1W_15DefaultEpilogueISK_NSB_IJNSB_IJllllEEESD_SV_EEES21_NS1V_6thread17LinearCombinationISK_Li1EffLNS22_9ScaleType4KindE0ELNS_15FloatRoundStyleE2ESK_EENS_4gemm15EpilogueDefaultEEEEEvvEEEEvNT_6ParamsE,@function
        .size           _ZN7cutlass13device_kernelINS_4conv6kernel13ConvUniversalINS1_16ConvProblemShapeILNS1_8OperatorE1ELi3EEENS1_10collective14CollectiveConvINS1_46MainloopSm90TmaGmmaWarpSpecializedImplicitGemmILS5_1ELi14ELi3EN4cute5tupleIJNSA_1CILi1EEESD_SD_EEENS1_36KernelImplicitTmaWarpSpecializedSm90ELi1EEENSB_IJNSC_ILi64EEESH_NSB_IJSH_EEEEEENS_10bfloat16_tESK_NSA_8TiledMMAINSA_8MMA_AtomIJNSA_4SM904GMMA27MMA_64x64x16_F32BF16BF16_SSILNSO_5MajorE0ELSQ_1ELNSO_7ScaleInE1ELSR_1EEEEEENSA_6LayoutISE_NSB_IJNSC_ILi0EEESV_SV_EEEEENSB_IJNSA_10UnderscoreESY_SY_EEEEENS7_6detail26Sm90ImplicitGemmTileTraitsINSA_20SM90_TMA_LOAD_IM2COLENSA_14ComposedLayoutINSA_7SwizzleILi3ELi4ELi3EEENSA_18smem_ptr_flag_bitsILi16EEENSU_INSB_IJNSB_IJNSC_ILi8EEES19_EEENSB_IJSH_SD_EEENSB_IJSD_NSC_ILi14EEEEEEEEENSB_IJNSB_IJSH_NSC_ILi512EEEEEENSB_IJSD_SV_EEENSB_IJSV_NSC_ILi4096EEEEEEEEEEEEEvEENS12_INSA_13SM90_TMA_LOADENS14_IS16_S18_NSU_INSB_IJS1B_S1A_S1D_EEENSB_IJS1H_S1G_S1J_EEEEEEEvEEEENS_8epilogue10collective6detail29Sm90TmaWarpSpecializedAdapterINS1W_15DefaultEpilogueISK_NSB_IJNSB_IJllllEEESD_SV_EEES21_NS1V_6thread17LinearCombinationISK_Li1EffLNS22_9ScaleType4KindE0ELNS_15FloatRoundStyleE2ESK_EENS_4gemm15EpilogueDefaultEEEEEvvEEEEvNT_6ParamsE,(.L_x_106 - _ZN7cutlass13device_kernelINS_4conv6kernel13ConvUniversalINS1_16ConvProblemShapeILNS1_8OperatorE1ELi3EEENS1_10collective14CollectiveConvINS1_46MainloopSm90TmaGmmaWarpSpecializedImplicitGemmILS5_1ELi14ELi3EN4cute5tupleIJNSA_1CILi1EEESD_SD_EEENS1_36KernelImplicitTmaWarpSpecializedSm90ELi1EEENSB_IJNSC_ILi64EEESH_NSB_IJSH_EEEEEENS_10bfloat16_tESK_NSA_8TiledMMAINSA_8MMA_AtomIJNSA_4SM904GMMA27MMA_64x64x16_F32BF16BF16_SSILNSO_5MajorE0ELSQ_1ELNSO_7ScaleInE1ELSR_1EEEEEENSA_6LayoutISE_NSB_IJNSC_ILi0EEESV_SV_EEEEENSB_IJNSA_10UnderscoreESY_SY_EEEEENS7_6detail26Sm90ImplicitGemmTileTraitsINSA_20SM90_TMA_LOAD_IM2COLENSA_14ComposedLayoutINSA_7SwizzleILi3ELi4ELi3EEENSA_18smem_ptr_flag_bitsILi16EEENSU_INSB_IJNSB_IJNSC_ILi8EEES19_EEENSB_IJSH_SD_EEENSB_IJSD_NSC_ILi14EEEEEEEEENSB_IJNSB_IJSH_NSC_ILi512EEEEEENSB_IJSD_SV_EEENSB_IJSV_NSC_ILi4096EEEEEEEEEEEEEvEENS12_INSA_13SM90_TMA_LOADENS14_IS16_S18_NSU_INSB_IJS1B_S1A_S1D_EEENSB_IJS1H_S1G_S1J_EEEEEEEvEEEENS_8epilogue10collective6detail29Sm90TmaWarpSpecializedAdapterINS1W_15DefaultEpilogueISK_NSB_IJNSB_IJllllEEESD_SV_EEES21_NS1V_6thread17LinearCombinationISK_Li1EffLNS22_9ScaleType4KindE0ELNS_15FloatRoundStyleE2ESK_EENS_4gemm15EpilogueDefaultEEEEEvvEEEEvNT_6ParamsE)
        .other          _ZN7cutlass13device_kernelINS_4conv6kernel13ConvUniversalINS1_16ConvProblemShapeILNS1_8OperatorE1ELi3EEENS1_10collective14CollectiveConvINS1_46MainloopSm90TmaGmmaWarpSpecializedImplicitGemmILS5_1ELi14ELi3EN4cute5tupleIJNSA_1CILi1EEESD_SD_EEENS1_36KernelImplicitTmaWarpSpecializedSm90ELi1EEENSB_IJNSC_ILi64EEESH_NSB_IJSH_EEEEEENS_10bfloat16_tESK_NSA_8TiledMMAINSA_8MMA_AtomIJNSA_4SM904GMMA27MMA_64x64x16_F32BF16BF16_SSILNSO_5MajorE0ELSQ_1ELNSO_7ScaleInE1ELSR_1EEEEEENSA_6LayoutISE_NSB_IJNSC_ILi0EEESV_SV_EEEEENSB_IJNSA_10UnderscoreESY_SY_EEEEENS7_6detail26Sm90ImplicitGemmTileTraitsINSA_20SM90_TMA_LOAD_IM2COLENSA_14ComposedLayoutINSA_7SwizzleILi3ELi4ELi3EEENSA_18smem_ptr_flag_bitsILi16EEENSU_INSB_IJNSB_IJNSC_ILi8EEES19_EEENSB_IJSH_SD_EEENSB_IJSD_NSC_ILi14EEEEEEEEENSB_IJNSB_IJSH_NSC_ILi512EEEEEENSB_IJSD_SV_EEENSB_IJSV_NSC_ILi4096EEEEEEEEEEEEEvEENS12_INSA_13SM90_TMA_LOADENS14_IS16_S18_NSU_INSB_IJS1B_S1A_S1D_EEENSB_IJS1H_S1G_S1J_EEEEEEEvEEEENS_8epilogue10collective6detail29Sm90TmaWarpSpecializedAdapterINS1W_15DefaultEpilogueISK_NSB_IJNSB_IJllllEEESD_SV_EEES21_NS1V_6thread17LinearCombinationISK_Li1EffLNS22_9ScaleType4KindE0ELNS_15FloatRoundStyleE2ESK_EENS_4gemm15EpilogueDefaultEEEEEvvEEEEvNT_6ParamsE,@"STO_CUDA_ENTRY STV_DEFAULT"
_ZN7cutlass13device_kernelINS_4conv6kernel13ConvUniversalINS1_16ConvProblemShapeILNS1_8OperatorE1ELi3EEENS1_10collective14CollectiveConvINS1_46MainloopSm90TmaGmmaWarpSpecializedImplicitGemmILS5_1ELi14ELi3EN4cute5tupleIJNSA_1CILi1EEESD_SD_EEENS1_36KernelImplicitTmaWarpSpecializedSm90ELi1EEENSB_IJNSC_ILi64EEESH_NSB_IJSH_EEEEEENS_10bfloat16_tESK_NSA_8TiledMMAINSA_8MMA_AtomIJNSA_4SM904GMMA27MMA_64x64x16_F32BF16BF16_SSILNSO_5MajorE0ELSQ_1ELNSO_7ScaleInE1ELSR_1EEEEEENSA_6LayoutISE_NSB_IJNSC_ILi0EEESV_SV_EEEEENSB_IJNSA_10UnderscoreESY_SY_EEEEENS7_6detail26Sm90ImplicitGemmTileTraitsINSA_20SM90_TMA_LOAD_IM2COLENSA_14ComposedLayoutINSA_7SwizzleILi3ELi4ELi3EEENSA_18smem_ptr_flag_bitsILi16EEENSU_INSB_IJNSB_IJNSC_ILi8EEES19_EEENSB_IJSH_SD_EEENSB_IJSD_NSC_ILi14EEEEEEEEENSB_IJNSB_IJSH_NSC_ILi512EEEEEENSB_IJSD_SV_EEENSB_IJSV_NSC_ILi4096EEEEEEEEEEEEEvEENS12_INSA_13SM90_TMA_LOADENS14_IS16_S18_NSU_INSB_IJS1B_S1A_S1D_EEENSB_IJS1H_S1G_S1J_EEEEEEEvEEEENS_8epilogue10collective6detail29Sm90TmaWarpSpecializedAdapterINS1W_15DefaultEpilogueISK_NSB_IJNSB_IJllllEEESD_SV_EEES21_NS1V_6thread17LinearCombinationISK_Li1EffLNS22_9ScaleType4KindE0ELNS_15FloatRoundStyleE2ESK_EENS_4gemm15EpilogueDefaultEEEEEvvEEEEvNT_6ParamsE:
[----:B------:R-:W-:Y:S01]  /*0000*/  LDC R1, c[0x0][0x28] ;  /* 0x00000a00ff017b82 */ /* 0x000fe20000000800 */
[----:B------:R-:W0:Y:S01]  /*0010*/  S2R R8, SR_TID.X ;  /* 0x0000000000087919 */ /* 0x000e220000002100 */
[----:B------:R-:W-:Y:S01]  /*0020*/  ELECT P0, URZ, PT ;  /* 0x00000000003f782f */ /* 0x000fe20003800000 */
[----:B------:R-:W-:Y:S01]  /*0030*/  BSSY B0, `(.L_x_0) ;  /* 0x000000f000007945 */ /* 0x000fe20003800000 */
[--C-:B0-----:R-:W-:Y:S02]  /*0040*/  SHF.R.U32.HI R0, RZ, 0x5, R8.reuse ;  /* 0x00000005ff007819 */ /* 0x101fe40000011608 */
[----:B------:R-:W-:-:S03]  /*0050*/  SHF.R.U32.HI R3, RZ, 0x7, R8 ;  /* 0x00000007ff037819 */ /* 0x000fc60000011608 */
[----:B------:R-:W0:Y:S04]  /*0060*/  SHFL.IDX PT, R2, R0, RZ, 0x1f ;  /* 0x00001fff00027589 */ /* 0x000e2800000e0000 */
[----:B------:R1:W2:Y:S01]  /*0070*/  SHFL.IDX PT, R7, R3, RZ, 0x1f ;  /* 0x00001fff03077589 */ /* 0x0002a200000e0000 */
[----:B0-----:R-:W-:-:S13]  /*0080*/  ISETP.NE.OR P0, PT, R2, RZ, !P0 ;  /* 0x000000ff0200720c */ /* 0x001fda0004705670 */
[----:B-12---:R-:W-:Y:S05]  /*0090*/  @P0 BRA `(.L_x_1) ;  /* 0x0000000000200947 */ /* 0x006fea0003800000 */
[----:B------:R-:W-:Y:S02]  /*00a0*/  ULDC.64 UR4, c[0x0][0x198] ;  /* 0x0000660000047ab9 */ /* 0x000fe40000000a00 */
[----:B------:R-:W-:Y:S02]  /*00b0*/  UIADD3 UR6, UP0, UR4, 0xf0, URZ ;  /* 0x000000f004067890 */ /* 0x000fe4000ff1e03f */
[----:B------:R-:W-:Y:S02]  /*00c0*/  UIADD3 UR4, UP1, UR4, 0x270, URZ ;  /* 0x0000027004047890 */ /* 0x000fe4000ff3e03f */
[----:B------:R-:W-:Y:S02]  /*00d0*/  UIADD3.X UR7, URZ, UR5, URZ, UP0, !UPT ;  /* 0x000000053f077290 */ /* 0x000fe400087fe43f */
[----:B------:R-:W-:-:S07]  /*00e0*/  UIADD3.X UR5, URZ, UR5, URZ, UP1, !UPT ;  /* 0x000000053f057290 */ /* 0x000fce0008ffe43f */
[----:B------:R0:W-:Y:S02]  /*00f0*/  UTMACCTL.PF [UR6] ;  /* 0x00000000060079b9 */ /* 0x0001e40008040000 */
[----:B------:R0:W-:Y:S02]  /*0100*/  UTMACCTL.PF [UR4] ;  /* 0x00000000040079b9 */ /* 0x0001e40008040000 */
[----:B0-----:R-:W-:Y:S01]  /*0110*/  NOP ;  /* 0x0000000000007918 */ /* 0x001fe20000000000 */
.L_x_1:
[----:B------:R-:W-:Y:S05]  /*0120*/  BSYNC B0 ;  /* 0x0000000000007941 */ /* 0x000fea0003800000 */
.L_x_0:
[----:B------:R-:W0:Y:S01]  /*0130*/  SHFL.IDX PT, R0, R0, RZ, 0x1f ;  /* 0x00001fff00007589 */ /* 0x000e2200000e0000 */
[----:B------:R-:W-:-:S04]  /*0140*/  SHF.R.S32.HI R3, RZ, 0x1f, R2 ;  /* 0x0000001fff037819 */ /* 0x000fc80000011402 */
[----:B------:R-:W-:Y:S02]  /*0150*/  LEA.HI R3, R3, R2, RZ, 0x2 ;  /* 0x0000000203037211 */ /* 0x000fe400078f10ff */
[----:B0-----:R-:W-:-:S13]  /*0160*/  ISETP.NE.AND P0, PT, R0, RZ, PT ;  /* 0x000000ff0000720c */ /* 0x001fda0003f05270 */
[----:B------:R-:W-:Y:S05]  /*0170*/  @P0 BRA `(.L_x_2) ;  /* 0x0000000000b40947 */ /* 0x000fea0003800000 */
[----:B------:R-:W-:Y:S01]  /*0180*/  ELECT P0, URZ, PT ;  /* 0x00000000003f782f */ /* 0x000fe20003800000 */
[----:B------:R-:W-:-:S12]  /*0190*/  BSSY B0, `(.L_x_2) ;  /* 0x000002b000007945 */ /* 0x000fd80003800000 */
[----:B------:R-:W-:Y:S05]  /*01a0*/  @!P0 BRA `(.L_x_3) ;  /* 0x0000000000a48947 */ /* 0x000fea0003800000 */
[----:B------:R-:W0:Y:S01]  /*01b0*/  S2UR UR8, SR_CgaCtaId ;  /* 0x00000000000879c3 */ /* 0x000e220000008800 */
[----:B------:R-:W-:Y:S01]  /*01c0*/  UMOV UR4, 0x400 ;  /* 0x0000040000047882 */ /* 0x000fe20000000000 */
[----:B------:R-:W-:Y:S01]  /*01d0*/  UMOV UR5, 0x1 ;  /* 0x0000000100057882 */ /* 0x000fe20000000000 */
[----:B------:R-:W-:Y:S02]  /*01e0*/  UMOV UR6, 0x80 ;  /* 0x0000008000067882 */ /* 0x000fe40000000000 */
[----:B------:R-:W-:-:S04]  /*01f0*/  UIADD3 UR6, -UR6, 0x100000, URZ ;  /* 0x0010000006067890 */ /* 0x000fc8000fffe13f */
[----:B------:R-:W-:Y:S02]  /*0200*/  USHF.L.U32 UR7, UR6, 0xb, URZ ;  /* 0x0000000b06077899 */ /* 0x000fe4000800063f */
[----:B------:R-:W-:Y:S02]  /*0210*/  USHF.L.U32 UR6, UR6, 0x1, URZ ;  /* 0x0000000106067899 */ /* 0x000fe4000800063f */
[----:B0-----:R-:W-:Y:S02]  /*0220*/  ULEA UR8, UR8, UR4, 0x18 ;  /* 0x0000000408087291 */ /* 0x001fe4000f8ec03f */
[----:B------:R-:W-:-:S04]  /*0230*/  UIADD3 UR4, -UR5, 0x100000, URZ ;  /* 0x0010000005047890 */ /* 0x000fc8000fffe13f */
[----:B------:R-:W-:Y:S02]  /*0240*/  USHF.L.U32 UR5, UR4, 0xb, URZ ;  /* 0x0000000b04057899 */ /* 0x000fe4000800063f */
[----:B------:R-:W-:Y:S01]  /*0250*/  USHF.L.U32 UR4, UR4, 0x1, URZ ;  /* 0x0000000104047899 */ /* 0x000fe2000800063f */
[----:B------:R-:W0:Y:S11]  /*0260*/  FENCE.VIEW.ASYNC.S ;  /* 0x00000000000073c6 */ /* 0x000e360000000000 */
[----:B0-----:R0:W1:Y:S01]  /*0270*/  SYNCS.EXCH.64 URZ, [UR8+0x38000], UR4 ;  /* 0x03800004083f75b2 */ /* 0x0010620008000100 */
[----:B------:R0:W2:Y:S01]  /*0280*/  SYNCS.EXCH.64 URZ, [UR8+0x38070], UR6 ;  /* 0x03807006083f75b2 */ /* 0x0000a20008000100 */
[----:B------:R0:W3:Y:S01]  /*0290*/  SYNCS.EXCH.64 URZ, [UR8+0x38008], UR4 ;  /* 0x03800804083f75b2 */ /* 0x0000e20008000100 */
[----:B------:R0:W4:Y:S01]  /*02a0*/  SYNCS.EXCH.64 URZ, [UR8+0x38078], UR6 ;  /* 0x03807806083f75b2 */ /* 0x0001220008000100 */
[----:B------:R0:W0:Y:S01]  /*02b0*/  SYNCS.EXCH.64 URZ, [UR8+0x38010], UR4 ;  /* 0x03801004083f75b2 */ /* 0x0000220008000100 */
        /* <DEDUP_REMOVED lines=23> */
[----:B-1234-:R-:W-:Y:S01]  /*0430*/  NOP ;  /* 0x0000000000007918 */ /* 0x01efe20000000000 */
.L_x_3:
[----:B0-----:R-:W-:Y:S05]  /*0440*/  BSYNC B0 ;  /* 0x0000000000007941 */ /* 0x001fea0003800000 */
.L_x_2:
[----:B------:R-:W-:Y:S01]  /*0450*/  ULDC.64 UR4, c[0x0][0x618] ;  /* 0x0001860000047ab9 */ /* 0x000fe20000000a00 */
[----:B------:R-:W-:Y:S01]  /*0460*/  LOP3.LUT R3, R3, 0xfffffffc, RZ, 0xc0, !PT ;  /* 0xfffffffc03037812 */ /* 0x000fe200078ec0ff */
[----:B------:R-:W-:Y:S01]  /*0470*/  NOP ;  /* 0x0000000000007918 */ /* 0x000fe20000000000 */
[----:B------:R-:W-:Y:S01]  /*0480*/  ISETP.NE.U32.AND P0, PT, RZ, UR4, PT ;  /* 0x00000004ff007c0c */ /* 0x000fe2000bf05070 */
[----:B------:R-:W-:Y:S01]  /*0490*/  NOP ;  /* 0x0000000000007918 */ /* 0x000fe20000000000 */
[----:B------:R-:W-:Y:S01]  /*04a0*/  BAR.SYNC.DEFER_BLOCKING 0x0 ;  /* 0x0000000000007b1d */ /* 0x000fe20000010000 */
[----:B------:R-:W-:Y:S01]  /*04b0*/  IMAD.IADD R6, R2, 0x1, -R3 ;  /* 0x0000000102067824 */ /* 0x000fe200078e0a03 */
[----:B------:R-:W-:Y:S02]  /*04c0*/  ISETP.NE.AND.EX P0, PT, RZ, UR5, PT, P0 ;  /* 0x00000005ff007c0c */ /* 0x000fe4000bf05300 */
[C---:B------:R-:W-:Y:S02]  /*04d0*/  ISETP.NE.AND P2, PT, R7.reuse, 0x1, PT ;  /* 0x000000010700780c */ /* 0x040fe40003f45270 */
[----:B------:R-:W-:Y:S01]  /*04e0*/  LOP3.LUT P1, RZ, R7, R6, RZ, 0xfc, !PT ;  /* 0x0000000607ff7212 */ /* 0x000fe2000782fcff */
[----:B------:R-:W-:-:S03]  /*04f0*/  ULDC.64 UR12, c[0x0][0x208] ;  /* 0x00008200000c7ab9 */ /* 0x000fc60000000a00 */
[----:B------:R-:W-:-:S04]  /*0500*/  SEL R3, RZ, 0x1, P1 ;  /* 0x00000001ff037807 */ /* 0x000fc80000800000 */
[----:B------:R-:W-:Y:S01]  /*0510*/  SEL R3, R3, 0x2, P2 ;  /* 0x0000000203037807 */ /* 0x000fe20001000000 */
[----:B------:R-:W-:Y:S06]  /*0520*/  @!P0 BRA `(.L_x_4) ;  /* 0x00000000001c8947 */ /* 0x000fec0003800000 */
[----:B------:R-:W0:Y:S02]  /*0530*/  LDC.64 R4, c[0x0][0x618] ;  /* 0x00018600ff047b82 */ /* 0x000e240000000a00 */
[----:B0-----:R-:W2:Y:S02]  /*0540*/  LDG.E.64 R4, desc[UR12][R4.64] ;  /* 0x0000000c04047981 */ /* 0x001ea4000c1e1b00 */
[----:B--2---:R-:W-:-:S04]  /*0550*/  ISETP.NE.U32.AND P0, PT, R4, RZ, PT ;  /* 0x000000ff0400720c */ /* 0x004fc80003f05070 */
[----:B------:R-:W-:-:S13]  /*0560*/  ISETP.NE.AND.EX P0, PT, R5, RZ, PT, P0 ;  /* 0x000000ff0500720c */ /* 0x000fda0003f05300 */
[----:B------:R-:W-:Y:S05]  /*0570*/  @!P0 BRA `(.L_x_4) ;  /* 0x0000000000088947 */ /* 0x000fea0003800000 */
[----:B------:R2:W5:Y:S01]  /*0580*/  LD.E R0, desc[UR12][R4.64] ;  /* 0x0000000c04007980 */ /* 0x000562000c101900 */
[----:B------:R-:W-:Y:S05]  /*0590*/  BRA `(.L_x_5) ;  /* 0x0000000000207947 */ /* 0x000fea0003800000 */
.L_x_4:
[----:B------:R-:W-:Y:S02]  /*05a0*/  ULDC.64 UR4, c[0x0][0x608] ;  /* 0x0001820000047ab9 */ /* 0x000fe40000000a00 */
[----:B------:R-:W-:-:S04]  /*05b0*/  ISETP.NE.U32.AND P0, PT, RZ, UR4, PT ;  /* 0x00000004ff007c0c */ /* 0x000fc8000bf05070 */
[----:B------:R-:W-:-:S13]  /*05c0*/  ISETP.NE.AND.EX P0, PT, RZ, UR5, PT, P0 ;  /* 0x00000005ff007c0c */ /* 0x000fda000bf05300 */
[----:B------:R-:W-:Y:S05]  /*05d0*/  @!P0 BRA `(.L_x_6) ;  /* 0x00000000000c8947 */ /* 0x000fea0003800000 */
[----:B------:R-:W0:Y:S02]  /*05e0*/  LDC.64 R4, c[0x0][0x608] ;  /* 0x00018200ff047b82 */ /* 0x000e240000000a00 */
[----:B0-----:R0:W5:Y:S01]  /*05f0*/  LDG.E R0, desc[UR12][R4.64] ;  /* 0x0000000c04007981 */ /* 0x001162000c1e1900 */
[----:B------:R-:W-:Y:S05]  /*0600*/  BRA `(.L_x_5) ;  /* 0x0000000000047947 */ /* 0x000fea0003800000 */
.L_x_6:
[----:B------:R-:W1:Y:S02]  /*0610*/  LDC R0, c[0x0][0x600] ;  /* 0x00018000ff007b82 */ /* 0x000e640000000800 */
.L_x_5:
[----:B------:R-:W-:Y:S02]  /*0620*/  ULDC.64 UR4, c[0x0][0x620] ;  /* 0x0001880000047ab9 */ /* 0x000fe40000000a00 */
[----:B------:R-:W-:-:S04]  /*0630*/  ISETP.NE.U32.AND P0, PT, RZ, UR4, PT ;  /* 0x00000004ff007c0c */ /* 0x000fc8000bf05070 */
[----:B------:R-:W-:-:S13]  /*0640*/  ISETP.NE.AND.EX P0, PT, RZ, UR5, PT, P0 ;  /* 0x00000005ff007c0c */ /* 0x000fda000bf05300 */
[----:B------:R-:W-:Y:S05]  /*0650*/  @!P0 BRA `(.L_x_7) ;  /* 0x00000000001c8947 */ /* 0x000fea0003800000 */
[----:B0-2---:R-:W0:Y:S02]  /*0660*/  LDC.64 R4, c[0x0][0x620] ;  /* 0x00018800ff047b82 */ /* 0x005e240000000a00 */
[----:B0-----:R-:W2:Y:S02]  /*0670*/  LDG.E.64 R4, desc[UR12][R4.64] ;  /* 0x0000000c04047981 */ /* 0x001ea4000c1e1b00 */
[----:B--2---:R-:W-:-:S04]  /*0680*/  ISETP.NE.U32.AND P0, PT, R4, RZ, PT ;  /* 0x000000ff0400720c */ /* 0x004fc80003f05070 */
[----:B------:R-:W-:-:S13]  /*0690*/  ISETP.NE.AND.EX P0, PT, R5, RZ, PT, P0 ;  /* 0x000000ff0500720c */ /* 0x000fda0003f05300 */
[----:B------:R-:W-:Y:S05]  /*06a0*/  @!P0 BRA `(.L_x_7) ;  /* 0x0000000000088947 */ /* 0x000fea0003800000 */
[----:B------:R0:W5:Y:S01]  /*06b0*/  LD.E R2, desc[UR12][R4.64] ;  /* 0x0000000c04027980 */ /* 0x000162000c101900 */
[----:B------:R-:W-:Y:S05]  /*06c0*/  BRA `(.L_x_8) ;  /* 0x0000000000207947 */ /* 0x000fea0003800000 */
.L_x_7:
[----:B------:R-:W-:Y:S02]  /*06d0*/  ULDC.64 UR4, c[0x0][0x610] ;  /* 0x0001840000047ab9 */ /* 0x000fe40000000a00 */
[----:B------:R-:W-:-:S04]  /*06e0*/  ISETP.NE.U32.AND P0, PT, RZ, UR4, PT ;  /* 0x00000004ff007c0c */ /* 0x000fc8000bf05070 */
[----:B------:R-:W-:-:S13]  /*06f0*/  ISETP.NE.AND.EX P0, PT, RZ, UR5, PT, P0 ;  /* 0x00000005ff007c0c */ /* 0x000fda000bf05300 */
[----:B------:R-:W-:Y:S05]  /*0700*/  @!P0 BRA `(.L_x_9) ;  /* 0x00000000000c8947 */ /* 0x000fea0003800000 */
[----:B0-2---:R-:W0:Y:S02]  /*0710*/  LDC.64 R4, c[0x0][0x610] ;  /* 0x00018400ff047b82 */ /* 0x005e240000000a00 */
[----:B0-----:R4:W5:Y:S01]  /*0720*/  LDG.E R2, desc[UR12][R4.64] ;  /* 0x0000000c04027981 */ /* 0x001962000c1e1900 */
[----:B------:R-:W-:Y:S05]  /*0730*/  BRA `(.L_x_8) ;  /* 0x0000000000047947 */ /* 0x000fea0003800000 */
.L_x_9:
[----:B------:R-:W3:Y:S02]  /*0740*/  LDC R2, c[0x0][0x604] ;  /* 0x00018100ff027b82 */ /* 0x000ee40000000800 */
.L_x_8:
[----:B0-2-4-:R-:W0:Y:S01]  /*0750*/  LDC R4, c[0x0][0x3e8] ;  /* 0x0000fa00ff047b82 */ /* 0x015e220000000800 */
[----:B------:R-:W-:Y:S01]  /*0760*/  ULDC UR4, c[0x0][0x3dc] ;  /* 0x0000f70000047ab9 */ /* 0x000fe20000000800 */
[----:B------:R-:W-:Y:S01]  /*0770*/  ISETP.NE.AND P0, PT, R7, RZ, PT ;  /* 0x000000ff0700720c */ /* 0x000fe20003f05270 */
[----:B------:R-:W-:Y:S01]  /*0780*/  UIADD3 UR4, UR4, 0x3f, URZ ;  /* 0x0000003f04047890 */ /* 0x000fe2000fffe03f */
[----:B------:R-:W-:-:S03]  /*0790*/  ULDC.64 UR6, c[0x0][0x3e0] ;  /* 0x0000f80000067ab9 */ /* 0x000fc60000000a00 */
[----:B------:R-:W-:Y:S02]  /*07a0*/  USHF.R.S32.HI UR5, URZ, 0x1f, UR4 ;  /* 0x0000001f3f057899 */ /* 0x000fe40008011404 */
[----:B------:R-:W-:Y:S02]  /*07b0*/  UIMAD UR6, UR7, UR6, URZ ;  /* 0x00000006070672a4 */ /* 0x000fe4000f8e023f */
[----:B------:R-:W-:-:S04]  /*07c0*/  ULEA.HI UR5, UR5, UR4, URZ, 0x6 ;  /* 0x0000000405057291 */ /* 0x000fc8000f8f303f */
[----:B------:R-:W-:Y:S01]  /*07d0*/  USHF.R.S32.HI UR15, URZ, 0x6, UR5 ;  /* 0x000000063f0f7899 */ /* 0x000fe20008011405 */
[----:B0-----:R-:W-:-:S05]  /*07e0*/  IMAD R4, R4, UR6, RZ ;  /* 0x0000000604047c24 */ /* 0x001fca000f8e02ff */
[----:B------:R-:W-:Y:S01]  /*07f0*/  IMAD R4, R4, UR15, RZ ;  /* 0x0000000f04047c24 */ /* 0x000fe2000f8e02ff */
[----:B------:R-:W-:Y:S06]  /*0800*/  @!P0 BRA `(.L_x_10) ;  /* 0x0000002c00e08947 */ /* 0x000fec0003800000 */
[----:B------:R-:W-:-:S13]  /*0810*/  ISETP.NE.AND P0, PT, R7, 0x1, PT ;  /* 0x000000010700780c */ /* 0x000fda0003f05270 */
[----:B------:R-:W-:Y:S05]  /*0820*/  @P0 EXIT ;  /* 0x000000000000094d */ /* 0x000fea0003800000 */
[----:B------:R-:W-:Y:S01]  /*0830*/  ISETP.GE.AND P0, PT, R4, 0x1, PT ;  /* 0x000000010400780c */ /* 0x000fe20003f06270 */
[----:B------:R-:W-:Y:S01]  /*0840*/  UMOV UR4, URZ ;  /* 0x0000003f00047c82 */ /* 0x000fe20008000000 */
[----:B------:R-:W-:Y:S02]  /*0850*/  CS2R R54, SRZ ;  /* 0x0000000000367805 */ /* 0x000fe4000001ff00 */
[----:B------:R-:W-:Y:S02]  /*0860*/  CS2R R24, SRZ ;  /* 0x0000000000187805 */ /* 0x000fe4000001ff00 */
[----:B------:R-:W-:Y:S02]  /*0870*/  CS2R R26, SRZ ;  /* 0x00000000001a7805 */ /* 0x000fe4000001ff00 */
[----:B------:R-:W-:Y:S02]  /*0880*/  CS2R R28, SRZ ;  /* 0x00000000001c7805 */ /* 0x000fe4000001ff00 */
[----:B------:R-:W-:-:S02]  /*0890*/  CS2R R30, SRZ ;  /* 0x00000000001e7805 */ /* 0x000fc4000001ff00 */
[----:B------:R-:W-:Y:S02]  /*08a0*/  CS2R R32, SRZ ;  /* 0x0000000000207805 */ /* 0x000fe4000001ff00 */
        /* <DEDUP_REMOVED lines=9> */
[----:B------:R-:W-:Y:S01]  /*0940*/  CS2R R52, SRZ ;  /* 0x0000000000347805 */ /* 0x000fe2000001ff00 */
[----:B------:R-:W-:Y:S06]  /*0950*/  @!P0 BRA `(.L_x_11) ;  /* 0x0000000000a48947 */ /* 0x000fec0003800000 */
[----:B------:R-:W-:-:S04]  /*0960*/  LOP3.LUT R5, R3, 0x1, RZ, 0xfc, !PT ;  /* 0x0000000103057812 */ /* 0x000fc800078efcff */
[----:B------:R-:W-:-:S13]  /*0970*/  ISETP.NE.AND P0, PT, R5, 0x3, PT ;  /* 0x000000030500780c */ /* 0x000fda0003f05270 */
[----:B------:R-:W-:Y:S05]  /*0980*/  @!P0 BRA `(.L_x_12) ;  /* 0x0000000000048947 */ /* 0x000fea0003800000 */
[----:B------:R-:W-:Y:S01]  /*0990*/  BPT.TRAP 0x1 ;  /* 0x000000040000795c */ /* 0x000fe20000300000 */
.L_x_12:
[----:B------:R-:W0:Y:S01]  /*09a0*/  S2UR UR5, SR_CgaCtaId ;  /* 0x00000000000579c3 */ /* 0x000e220000008800 */
[----:B------:R-:W-:Y:S01]  /*09b0*/  SHF.L.U32 R5, RZ, 0x1f, RZ ;  /* 0x0000001fff057819 */ /* 0x000fe200000006ff */
[----:B------:R-:W-:Y:S02]  /*09c0*/  UMOV UR4, 0x400 ;  /* 0x0000040000047882 */ /* 0x000fe40000000000 */
[----:B0-----:R-:W-:-:S12]  /*09d0*/  ULEA UR5, UR5, UR4, 0x18 ;  /* 0x0000000405057291 */ /* 0x001fd8000f8ec03f */
.L_x_13:
[----:B0-----:R-:W-:-:S04]  /*09e0*/  IMAD.U32 R6, RZ, RZ, UR5 ;  /* 0x00000005ff067e24 */ /* 0x001fc8000f8e00ff */
[----:B------:R0:W2:Y:S03]  /*09f0*/  SYNCS.PHASECHK.TRANS64.TRYWAIT P0, [R6+URZ+0x38000], R5 ;  /* 0x03800005060075a7 */ /* 0x0000a6000800017f */
[----:B--2---:R-:W-:Y:S05]  /*0a00*/  @!P0 NANOSLEEP.SYNCS 0x989680 ;  /* 0x009896800000895d */ /* 0x004fea0003900000 */
[----:B------:R-:W2:Y:S02]  /*0a10*/  @!P0 SYNCS.PHASECHK.TRANS64 P0, [R6+URZ+0x38000], R5 ;  /* 0x03800005060085a7 */ /* 0x000ea4000800007f */
[----:B--2---:R-:W-:Y:S05]  /*0a20*/  @!P0 BRA `(.L_x_13) ;  /* 0xfffffffc00ec8947 */ /* 0x004fea000383ffff */
[----:B------:R-:W-:Y:S01]  /*0a30*/  USHF.R.U32.HI UR4, URZ, 0x4, UR5 ;  /* 0x000000043f047899 */ /* 0x000fe20008011605 */
[----:B------:R-:W-:Y:S01]  /*0a40*/  WARPGROUP.ARRIVE ;  /* 0x00000000000079c5 */ /* 0x000fe20000000000 */
[----:B------:R-:W-:Y:S02]  /*0a50*/  UIADD3 UR5, UR5, 0x1c000, URZ ;  /* 0x0001c00005057890 */ /* 0x000fe4000fffe03f */
[----:B------:R-:W-:Y:S02]  /*0a60*/  ULOP3.LUT UR4, UR4, 0x3fff, URZ, 0xc0, !UPT ;  /* 0x00003fff04047892 */ /* 0x000fe4000f8ec03f */
[----:B------:R-:W-:Y:S02]  /*0a70*/  USHF.R.U32.HI UR5, URZ, 0x4, UR5 ;  /* 0x000000043f057899 */ /* 0x000fe40008011605 */
[----:B------:R-:W-:Y:S02]  /*0a80*/  ULOP3.LUT UR9, UR4, 0x10000, URZ, 0xfc, !UPT ;  /* 0x0001000004097892 */ /* 0x000fe4000f8efc3f */
[----:B------:R-:W-:Y:S01]  /*0a90*/  ULOP3.LUT UR8, UR5, 0x3fff, URZ, 0xc0, !UPT ;  /* 0x00003fff05087892 */ /* 0x000fe2000f8ec03f */
[----:B------:R-:W-:-:S02]  /*0aa0*/  UMOV UR7, 0x40000040 ;  /* 0x4000004000077882 */ /* 0x000fc40000000000 */
[----:B------:R-:W-:Y:S02]  /*0ab0*/  UMOV UR5, 0x40000040 ;  /* 0x4000004000057882 */ /* 0x000fe40000000000 */
[----:B------:R-:W-:Y:S02]  /*0ac0*/  UMOV UR4, UR9 ;  /* 0x0000000900047c82 */ /* 0x000fe40008000000 */
[----:B------:R-:W-:Y:S02]  /*0ad0*/  UMOV UR6, UR8 ;  /* 0x0000000800067c82 */ /* 0x000fe40008000000 */
[----:B------:R-:W-:Y:S01]  /*0ae0*/  HGMMA.64x64x16.F32.BF16 R24, gdesc[UR4].tnspB, RZ, !UPT ;  /* 0x40e00000041879f0 */ /* 0x000fe2000c7018ff */
[----:B------:R-:W-:Y:S02]  /*0af0*/  UIADD3 UR4, UR9, 0x2, URZ ;  /* 0x0000000209047890 */ /* 0x000fe4000fffe03f */
[----:B------:R-:W-:Y:S01]  /*0b00*/  UIADD3 UR6, UR8, 0x80, URZ ;  /* 0x0000008008067890 */ /* 0x000fe2000fffe03f */
[----:B------:R-:W-:Y:S01]  /*0b10*/  UMOV UR5, 0x40000040 ;  /* 0x4000004000057882 */ /* 0x000fe20000000000 */
[----:B------:R-:W-:-:S07]  /*0b20*/  UMOV UR7, 0x40000040 ;  /* 0x4000004000077882 */ /* 0x000fce0000000000 */
[----:B------:R-:W-:Y:S01]  /*0b30*/  HGMMA.64x64x16.F32.BF16 R24, gdesc[UR4].tnspB, R24 ;  /* 0x40e00000041879f0 */ /* 0x000fe20008701818 */
        /* <DEDUP_REMOVED lines=9> */
[----:B------:R-:W-:Y:S01]  /*0bd0*/  HGMMA.64x64x16.F32.BF16 R24, gdesc[UR4].tnspB, R24, gsb0 ;  /* 0x40e00000041879f0 */ /* 0x000fe20008001818 */
[----:B------:R-:W-:-:S05]  /*0be0*/  UMOV UR4, 0x1 ;  /* 0x0000000100047882 */ /* 0x000fca0000000000 */
.L_x_11:
[----:B0-----:R-:W-:-:S05]  /*0bf0*/  VIMNMX R5, R4, 0x1, PT ;  /* 0x0000000104057848 */ /* 0x001fca0003fe0100 */
[----:B------:R-:W-:-:S05]  /*0c00*/  IMAD.IADD R6, R4, 0x1, -R5 ;  /* 0x0000000104067824 */ /* 0x000fca00078e0a05 */
[----:B------:R-:W-:-:S13]  /*0c10*/  ISETP.GE.AND P0, PT, R6, 0x1, PT ;  /* 0x000000010600780c */ /* 0x000fda0003f06270 */
[----:B------:R-:W-:Y:S05]  /*0c20*/  @!P0 BRA `(.L_x_14) ;  /* 0x0000000400148947 */ /* 0x000fea0003800000 */
[----:B------:R-:W0:Y:S01]  /*0c30*/  S2UR UR6, SR_CgaCtaId ;  /* 0x00000000000679c3 */ /* 0x000e220000008800 */
[----:B------:R-:W-:Y:S01]  /*0c40*/  UMOV UR5, 0x400 ;  /* 0x0000040000057882 */ /* 0x000fe20000000000 */
[----:B------:R-:W-:Y:S01]  /*0c50*/  LOP3.LUT R10, R3, 0x1, RZ, 0xfc, !PT ;  /* 0x00000001030a7812 */ /* 0x000fe200078efcff */
[----:B------:R-:W-:Y:S01]  /*0c60*/  IMAD.MOV.U32 R9, RZ, RZ, RZ ;  /* 0x000000ffff097224 */ /* 0x000fe200078e00ff */
[----:B------:R-:W-:Y:S01]  /*0c70*/  UISETP.NE.U32.AND UP0, UPT, UR4, URZ, UPT ;  /* 0x0000003f0400728c */ /* 0x000fe2000bf05070 */
[----:B------:R-:W-:Y:S01]  /*0c80*/  IMAD.MOV.U32 R5, RZ, RZ, R6 ;  /* 0x000000ffff057224 */ /* 0x000fe200078e0006 */
[----:B0-----:R-:W-:-:S04]  /*0c90*/  ULEA UR14, UR6, UR5, 0x18 ;  /* 0x00000005060e7291 */ /* 0x001fc8000f8ec03f */
[----:B------:R-:W-:Y:S02]  /*0ca0*/  USHF.R.U32.HI UR5, URZ, 0x4, UR14 ;  /* 0x000000043f057899 */ /* 0x000fe4000801160e */
[----:B------:R-:W-:Y:S02]  /*0cb0*/  UIADD3 UR6, UR14, 0x1c000, URZ ;  /* 0x0001c0000e067890 */ /* 0x000fe4000fffe03f */
[----:B------:R-:W-:Y:S02]  /*0cc0*/  ULOP3.LUT UR5, UR5, 0x3fff, URZ, 0xc0, !UPT ;  /* 0x00003fff05057892 */ /* 0x000fe4000f8ec03f */
[----:B------:R-:W-:Y:S02]  /*0cd0*/  USHF.R.U32.HI UR6, URZ, 0x4, UR6 ;  /* 0x000000043f067899 */ /* 0x000fe40008011606 */
[----:B------:R-:W-:Y:S02]  /*0ce0*/  ULOP3.LUT UR15, UR5, 0x10000, URZ, 0xfc, !UPT ;  /* 0x00010000050f7892 */ /* 0x000fe4000f8efc3f */
[----:B------:R-:W-:Y:S01]  /*0cf0*/  ULOP3.LUT UR16, UR6, 0x3fff, URZ, 0xc0, !UPT ;  /* 0x00003fff06107892 */ /* 0x000fe2000f8ec03f */
[----:B------:R-:W-:-:S11]  /*0d00*/  UMOV UR5, URZ ;  /* 0x0000003f00057c82 */ /* 0x000fd60008000000 */
.L_x_19:
[----:B------:R-:W-:-:S13]  /*0d10*/  ISETP.NE.AND P1, PT, R10, 0x3, PT ;  /* 0x000000030a00780c */ /* 0x000fda0003f25270 */
[----:B0-----:R-:W-:Y:S05]  /*0d20*/  @!P1 BRA `(.L_x_15) ;  /* 0x0000000000049947 */ /* 0x001fea0003800000 */
[----:B------:R-:W-:Y:S01]  /*0d30*/  BPT.TRAP 0x1 ;  /* 0x000000040000795c */ /* 0x000fe20000300000 */
.L_x_15:
[----:B------:R-:W-:Y:S01]  /*0d40*/  SHF.L.U32 R7, R9, 0x1f, RZ ;  /* 0x0000001f09077819 */ /* 0x000fe200000006ff */
[----:B------:R-:W-:-:S12]  /*0d50*/  ULEA UR6, UR4, UR14, 0x3 ;  /* 0x0000000e04067291 */ /* 0x000fd8000f8e183f */
.L_x_16:
[----:B0-----:R-:W-:-:S04]  /*0d60*/  IMAD.U32 R8, RZ, RZ, UR6 ;  /* 0x00000006ff087e24 */ /* 0x001fc8000f8e00ff */
[----:B------:R0:W2:Y:S03]  /*0d70*/  SYNCS.PHASECHK.TRANS64.TRYWAIT P0, [R8+URZ+0x38000], R7 ;  /* 0x03800007080075a7 */ /* 0x0000a6000800017f */
[----:B--2---:R-:W-:Y:S05]  /*0d80*/  @!P0 NANOSLEEP.SYNCS 0x989680 ;  /* 0x009896800000895d */ /* 0x004fea0003900000 */
[----:B------:R-:W2:Y:S02]  /*0d90*/  @!P0 SYNCS.PHASECHK.TRANS64 P0, [R8+URZ+0x38000], R7 ;  /* 0x03800007080085a7 */ /* 0x000ea4000800007f */
[----:B--2---:R-:W-:Y:S05]  /*0da0*/  @!P0 BRA `(.L_x_16) ;  /* 0xfffffffc00ec8947 */ /* 0x004fea000383ffff */
[----:B------:R-:W-:Y:S01]  /*0db0*/  ULEA UR6, UR4, UR15, 0x9 ;  /* 0x0000000f04067291 */ /* 0x000fe2000f8e483f */
[----:B------:R-:W-:Y:S01]  /*0dc0*/  WARPGROUP.ARRIVE ;  /* 0x00000000000079c5 */ /* 0x000fe20000000000 */
[----:B------:R-:W-:Y:S01]  /*0dd0*/  ULEA UR7, UR4, UR16, 0x9 ;  /* 0x0000001004077291 */ /* 0x000fe2000f8e483f */
[----:B------:R-:W-:Y:S01]  /*0de0*/  UMOV UR9, 0x40000040 ;  /* 0x4000004000097882 */ /* 0x000fe20000000000 */
[----:B------:R-:W-:-:S03]  /*0df0*/  UMOV UR11, 0x40000040 ;  /* 0x40000040000b7882 */ /* 0x000fc60000000000 */
[----:B------:R-:W-:Y:S02]  /*0e00*/  UMOV UR8, UR6 ;  /* 0x0000000600087c82 */ /* 0x000fe40008000000 */
[----:B------:R-:W-:Y:S02]  /*0e10*/  UMOV UR10, UR7 ;  /* 0x00000007000a7c82 */ /* 0x000fe40008000000 */
[----:B------:R-:W-:Y:S01]  /*0e20*/  HGMMA.64x64x16.F32.BF16 R24, gdesc[UR8].tnspB, R24, UP0 ;  /* 0x40e00000081879f0 */ /* 0x000fe2000bf01818 */
        /* <DEDUP_REMOVED lines=14> */
[----:B------:R-:W-:Y:S03]  /*0f10*/  HGMMA.64x64x16.F32.BF16 R24, gdesc[UR8].tnspB, R24, gsb0 ;  /* 0x40e00000081879f0 */ /* 0x000fe60008001818 */
[----:B------:R-:W-:Y:S02]  /*0f20*/  WARPGROUP.DEPBAR.LE gsb0, 0x1 ;  /* 0x00008000000079c5 */ /* 0x000fe40000010100 */
[----:B------:R-:W-:Y:S05]  /*0f30*/  @!P1 BRA `(.L_x_17) ;  /* 0x0000000000049947 */ /* 0x000fea0003800000 */
[----:B------:R-:W-:Y:S01]  /*0f40*/  BPT.TRAP 0x1 ;  /* 0x000000040000795c */ /* 0x000fe20000300000 */
.L_x_17:
[----:B------:R-:W-:Y:S01]  /*0f50*/  ULEA UR6, UR5, UR14, 0x3 ;  /* 0x0000000e05067291 */ /* 0x000fe2000f8e183f */
[----:B------:R-:W-:-:S03]  /*0f60*/  ISETP.GT.U32.AND P0, PT, R3, 0x1, PT ;  /* 0x000000010300780c */ /* 0x000fc60003f04070 */
[----:B------:R-:W-:-:S04]  /*0f70*/  UIADD3 UR6, UR6, 0x38070, URZ ;  /* 0x0003807006067890 */ /* 0x000fc8000fffe03f */
[----:B------:R-:W-:-:S09]  /*0f80*/  UPRMT UR6, URZ, 0x654, UR6 ;  /* 0x000006543f067896 */ /* 0x000fd20008000006 */
[----:B------:R-:W-:Y:S01]  /*0f90*/  SYNCS.ARRIVE.TRANS64.RED.A1T0 RZ, [UR6], RZ ;  /* 0x000000ffffff79a7 */ /* 0x000fe20008100406 */
[----:B------:R-:W-:Y:S05]  /*0fa0*/  @P0 BRA `(.L_x_18) ;  /* 0x0000000000040947 */ /* 0x000fea0003800000 */
[----:B------:R-:W-:Y:S01]  /*0fb0*/  BPT.TRAP 0x1 ;  /* 0x000000040000795c */ /* 0x000fe20000300000 */
.L_x_18:
[----:B------:R-:W-:Y:S01]  /*0fc0*/  UIADD3 UR4, UR4, 0x1, URZ ;  /* 0x0000000104047890 */ /* 0x000fe2000fffe03f */
[C---:B------:R-:W-:Y:S01]  /*0fd0*/  ISETP.GT.AND P0, PT, R5.reuse, 0x1, PT ;  /* 0x000000010500780c */ /* 0x040fe20003f04270 */
[----:B------:R-:W-:Y:S01]  /*0fe0*/  UIADD3 UR5, UR5, 0x1, URZ ;  /* 0x0000000105057890 */ /* 0x000fe2000fffe03f */
[----:B------:R-:W-:Y:S01]  /*0ff0*/  VIADD R5, R5, 0xffffffff ;  /* 0xffffffff05057836 */ /* 0x000fe20000000000 */
[----:B------:R-:W-:Y:S02]  /*1000*/  UISETP.NE.AND UP0, UPT, UR4, 0xe, UPT ;  /* 0x0000000e0400788c */ /* 0x000fe4000bf05270 */
[----:B------:R-:W-:Y:S02]  /*1010*/  UISETP.NE.AND UP1, UPT, UR5, 0xe, UPT ;  /* 0x0000000e0500788c */ /* 0x000fe4000bf25270 */
[----:B------:R-:W-:Y:S02]  /*1020*/  USEL UR6, URZ, 0x1, UP0 ;  /* 0x000000013f067887 */ /* 0x000fe40008000000 */
[----:B------:R-:W-:-:S02]  /*1030*/  USEL UR4, UR4, URZ, UP0 ;  /* 0x0000003f04047287 */ /* 0x000fc40008000000 */
[----:B------:R-:W-:Y:S02]  /*1040*/  USEL UR5, UR5, URZ, UP1 ;  /* 0x0000003f05057287 */ /* 0x000fe40008800000 */
[----:B------:R-:W-:Y:S01]  /*1050*/  UPLOP3.LUT UP0, UPT, UPT, UPT, UPT, 0x80, 0x0 ;  /* 0x000000000000789c */ /* 0x000fe20003f0f070 */
[----:B------:R-:W-:Y:S01]  /*1060*/  LOP3.LUT R9, R9, UR6, RZ, 0x3c, !PT ;  /* 0x0000000609097c12 */ /* 0x000fe2000f8e3cff */
[----:B------:R-:W-:Y:S09]  /*1070*/  @P0 BRA `(.L_x_19) ;  /* 0xfffffffc00240947 */ /* 0x000ff2000383ffff */
.L_x_14:
[----:B------:R-:W-:Y:S01]  /*1080*/  ISETP.GE.AND P0, PT, R4, 0x1, PT ;  /* 0x000000010400780c */ /* 0x000fe20003f06270 */
[----:B------:R-:W-:-:S12]  /*1090*/  WARPGROUP.DEPBAR.LE gsb0, 0x0 ;  /* 0x00008000000079c5 */ /* 0x000fd80000010000 */
[----:B------:R-:W-:Y:S05]  /*10a0*/  @!P0 BRA `(.L_x_20) ;  /* 0x0000000000488947 */ /* 0x000fea0003800000 */
[----:B------:R-:W-:-:S04]  /*10b0*/  LOP3.LUT R4, R3, 0x1, RZ, 0xfc, !PT ;  /* 0x0000000103047812 */ /* 0x000fc800078efcff */
[----:B------:R-:W-:-:S13]  /*10c0*/  ISETP.NE.AND P0, PT, R4, 0x3, PT ;  /* 0x000000030400780c */ /* 0x000fda0003f05270 */
[----:B------:R-:W-:Y:S05]  /*10d0*/  @!P0 BRA `(.L_x_21) ;  /* 0x0000000000048947 */ /* 0x000fea0003800000 */
[----:B------:R-:W-:Y:S01]  /*10e0*/  BPT.TRAP 0x1 ;  /* 0x000000040000795c */ /* 0x000fe20000300000 */
.L_x_21:
[----:B0-----:R-:W0:Y:S01]  /*10f0*/  S2R R7, SR_CgaCtaId ;  /* 0x0000000000077919 */ /* 0x001e220000008800 */
[----:B------:R-:W-:Y:S02]  /*1100*/  SHF.R.U32.HI R4, RZ, 0x1, R6 ;  /* 0x00000001ff047819 */ /* 0x000fe40000011606 */
[----:B------:R-:W-:-:S03]  /*1110*/  ISETP.GT.U32.AND P0, PT, R3, 0x1, PT ;  /* 0x000000010300780c */ /* 0x000fc60003f04070 */
[----:B------:R-:W-:Y:S01]  /*1120*/  IMAD.WIDE.U32 R4, R4, -0x6db6db6d, RZ ;  /* 0x9249249304047825 */ /* 0x000fe200078e00ff */
[----:B------:R-:W-:-:S04]  /*1130*/  MOV R4, 0x400 ;  /* 0x0000040000047802 */ /* 0x000fc80000000f00 */
[----:B------:R-:W-:-:S05]  /*1140*/  SHF.R.U32.HI R5, RZ, 0x2, R5 ;  /* 0x00000002ff057819 */ /* 0x000fca0000011605 */
[----:B------:R-:W-:Y:S01]  /*1150*/  IMAD R6, R5, -0xe, R6 ;  /* 0xfffffff205067824 */ /* 0x000fe200078e0206 */
[----:B0-----:R-:W-:-:S05]  /*1160*/  LEA R7, R7, R4, 0x18 ;  /* 0x0000000407077211 */ /* 0x001fca00078ec0ff */
[----:B------:R-:W-:-:S04]  /*1170*/  IMAD R6, R6, 0x8, R7 ;  /* 0x0000000806067824 */ /* 0x000fc800078e0207 */
[----:B------:R-:W-:-:S05]  /*1180*/  VIADD R6, R6, 0x38070 ;  /* 0x0003807006067836 */ /* 0x000fca0000000000 */
[----:B------:R-:W-:-:S04]  /*1190*/  PRMT R6, RZ, 0x654, R6 ;  /* 0x00000654ff067816 */ /* 0x000fc80000000006 */
[----:B------:R2:W-:Y:S01]  /*11a0*/  SYNCS.ARRIVE.TRANS64.RED.A1T0 RZ, [R6+URZ], RZ ;  /* 0x000000ff06ff79a7 */ /* 0x0005e2000810043f */
[----:B------:R-:W-:Y:S05]  /*11b0*/  @P0 BRA `(.L_x_20) ;  /* 0x0000000000040947 */ /* 0x000fea0003800000 */
[----:B------:R-:W-:Y:S01]  /*11c0*/  BPT.TRAP 0x1 ;  /* 0x000000040000795c */ /* 0x000fe20000300000 */
.L_x_20:
[----:B------:R-:W4:Y:S01]  /*11d0*/  S2R R4, SR_TID.X ;  /* 0x0000000000047919 */ /* 0x000f220000002100 */
[----:B------:R-:W-:Y:S01]  /*11e0*/  ULDC.64 UR4, c[0x0][0x280] ;  /* 0x0000a00000047ab9 */ /* 0x000fe20000000a00 */
[----:B------:R-:W0:Y:S01]  /*11f0*/  S2R R9, SR_CTAID.Y ;  /* 0x0000000000097919 */ /* 0x000e220000002600 */
[----:B------:R-:W1:Y:S01]  /*1200*/  S2R R11, SR_CTAID.X ;  /* 0x00000000000b7919 */ /* 0x000e620000002500 */
[----:B----4-:R-:W-:-:S04]  /*1210*/  SHF.R.S32.HI R3, RZ, 0x1f, R4 ;  /* 0x0000001fff037819 */ /* 0x010fc80000011404 */
[----:B------:R-:W-:Y:S01]  /*1220*/  LEA.HI R3, R3, R4, RZ, 0x7 ;  /* 0x0000000403037211 */ /* 0x000fe200078f38ff */
[----:B0-----:R-:W-:-:S03]  /*1230*/  IMAD.SHL.U32 R9, R9, 0x40, RZ ;  /* 0x0000004009097824 */ /* 0x001fc600078e00ff */
[----:B------:R-:W-:Y:S02]  /*1240*/  LOP3.LUT R3, R3, 0xffffff80, RZ, 0xc0, !PT ;  /* 0xffffff8003037812 */ /* 0x000fe400078ec0ff */
[----:B------:R-:W-:-:S03]  /*1250*/  ISETP.GE.AND P0, PT, R9, UR5, PT ;  /* 0x0000000509007c0c */ /* 0x000fc6000bf06270 */
[----:B------:R-:W-:Y:S02]  /*1260*/  IMAD.IADD R5, R4, 0x1, -R3 ;  /* 0x0000000104057824 */ /* 0x000fe400078e0a03 */
[----:B-1----:R-:W-:-:S03]  /*1270*/  IMAD.SHL.U32 R3, R11, 0x40, RZ ;  /* 0x000000400b037824 */ /* 0x002fc600078e00ff */
[----:B------:R-:W-:Y:S02]  /*1280*/  SHF.R.S32.HI R8, RZ, 0x1f, R5 ;  /* 0x0000001fff087819 */ /* 0x000fe40000011405 */
[----:B------:R-:W-:Y:S02]  /*1290*/  ISETP.GE.OR P0, PT, R3, UR4, P0 ;  /* 0x0000000403007c0c */ /* 0x000fe40008706670 */
[----:B------:R-:W-:-:S04]  /*12a0*/  LEA.HI R4, R8, R5, RZ, 0x2 ;  /* 0x0000000508047211 */ /* 0x000fc800078f10ff */
[--C-:B------:R-:W-:Y:S02]  /*12b0*/  SHF.R.S32.HI R12, RZ, 0x2, R4.reuse ;  /* 0x00000002ff0c7819 */ /* 0x100fe40000011404 */
[----:B------:R-:W-:-:S04]  /*12c0*/  SHF.R.S32.HI R7, RZ, 0x1f, R4 ;  /* 0x0000001fff077819 */ /* 0x000fc80000011404 */
[----:B------:R-:W-:-:S04]  /*12d0*/  LEA.HI R7, R7, R12, RZ, 0x3 ;  /* 0x0000000c07077211 */ /* 0x000fc800078f18ff */
[----:B------:R-:W-:Y:S01]  /*12e0*/  LOP3.LUT R13, R7, 0xfffffff8, RZ, 0xc0, !PT ;  /* 0xfffffff8070d7812 */ /* 0x000fe200078ec0ff */
[----:B------:R-:W-:Y:S06]  /*12f0*/  @P0 EXIT ;  /* 0x000000000000094d */ /* 0x000fec0003800000 */
[----:B--2---:R-:W0:Y:S01]  /*1300*/  LDC.64 R6, c[0x0][0x658] ;  /* 0x00019600ff067b82 */ /* 0x004e220000000a00 */
[----:B------:R-:W-:Y:S01]  /*1310*/  LOP3.LUT R10, R4, 0x7ffffffc, RZ, 0xc0, !PT ;  /* 0x7ffffffc040a7812 */ /* 0x000fe200078ec0ff */
[----:B------:R-:W-:Y:S01]  /*1320*/  IMAD.IADD R4, R12, 0x1, -R13 ;  /* 0x000000010c047824 */ /* 0x000fe200078e0a0d */
[----:B------:R-:W-:Y:S02]  /*1330*/  LEA.HI R8, R8, R5, RZ, 0x5 ;  /* 0x0000000508087211 */ /* 0x000fe400078f28ff */
[----:B---3-5:R-:W-:Y:S01]  /*1340*/  FSETP.NEU.AND P1, PT, R2, RZ, PT ;  /* 0x000000ff0200720b */ /* 0x028fe20003f2d000 */
[----:B------:R-:W-:Y:S01]  /*1350*/  IMAD.IADD R10, R5, 0x1, -R10 ;  /* 0x00000001050a7824 */ /* 0x000fe200078e0a0a */
[----:B------:R-:W-:Y:S02]  /*1360*/  SHF.R.S32.HI R5, RZ, 0x1f, R4 ;  /* 0x0000001fff057819 */ /* 0x000fe40000011404 */
[----:B------:R-:W-:Y:S01]  /*1370*/  SHF.R.S32.HI R13, RZ, 0x5, R8 ;  /* 0x00000005ff0d7819 */ /* 0x000fe20000011408 */
[----:B------:R-:W-:-:S02]  /*1380*/  IMAD.SHL.U32 R12, R10, 0x2, RZ ;  /* 0x000000020a0c7824 */ /* 0x000fc400078e00ff */
[----:B------:R-:W-:-:S03]  /*1390*/  IMAD.WIDE R10, R11, 0x40, R4 ;  /* 0x000000400b0a7825 */ /* 0x000fc600078e0204 */
[----:B------:R-:W-:Y:S01]  /*13a0*/  SHF.R.S32.HI R14, RZ, 0x1f, R12 ;  /* 0x0000001fff0e7819 */ /* 0x000fe2000001140c */
[----:B------:R-:W-:Y:S01]  /*13b0*/  IMAD R5, R13, -0x10, -R3 ;  /* 0xfffffff00d057824 */ /* 0x000fe200078e0a03 */
[----:B------:R-:W-:Y:S01]  /*13c0*/  IADD3 R8, P0, R9, R12, RZ ;  /* 0x0000000c09087210 */ /* 0x000fe20007f1e0ff */
[----:B------:R-:W-:Y:S01]  /*13d0*/  IMAD.WIDE R10, R13, 0x10, R10 ;  /* 0x000000100d0a7825 */ /* 0x000fe200078e020a */
[----:B------:R-:W-:Y:S02]  /*13e0*/  IADD3 R3, -R12, UR5, -R9 ;  /* 0x000000050c037c10 */ /* 0x000fe4000fffe909 */
[----:B------:R-:W-:Y:S02]  /*13f0*/  LEA.HI.X.SX32 R9, R9, R14, 0x1, P0 ;  /* 0x0000000e09097211 */ /* 0x000fe400000f0eff */
[----:B------:R-:W-:Y:S01]  /*1400*/  IADD3 R4, R5, UR4, -R4 ;  /* 0x0000000405047c10 */ /* 0x000fe2000fffe804 */
[-C--:B0-----:R-:W-:Y:S01]  /*1410*/  IMAD R5, R11, R6.reuse, RZ ;  /* 0x000000060b057224 */ /* 0x081fe200078e02ff */
[----:B------:R-:W-:Y:S01]  /*1420*/  ISETP.GT.AND P0, PT, R3, RZ, PT ;  /* 0x000000ff0300720c */ /* 0x000fe20003f04270 */
[----:B------:R-:W-:Y:S01]  /*1430*/  IMAD.WIDE.U32 R12, R10, R6, R8 ;  /* 0x000000060a0c7225 */ /* 0x000fe200078e0008 */
[----:B------:R-:W-:-:S02]  /*1440*/  SHF.L.U64.HI R16, R6, 0x3, R7 ;  /* 0x0000000306107819 */ /* 0x000fc40000010207 */
[----:B------:R-:W-:Y:S01]  /*1450*/  ISETP.GT.AND P2, PT, R4, RZ, P0 ;  /* 0x000000ff0400720c */ /* 0x000fe20000744270 */
[----:B------:R-:W-:Y:S02]  /*1460*/  IMAD R5, R10, R7, R5 ;  /* 0x000000070a057224 */ /* 0x000fe400078e0205 */
[----:B------:R-:W-:Y:S02]  /*1470*/  IMAD.SHL.U32 R17, R6, 0x8, RZ ;  /* 0x0000000806117824 */ /* 0x000fe400078e00ff */
[----:B------:R-:W-:Y:S01]  /*1480*/  IMAD.IADD R19, R13, 0x1, R5 ;  /* 0x000000010d137824 */ /* 0x000fe200078e0205 */
[----:B------:R-:W-:Y:S07]  /*1490*/  @!P1 BRA `(.L_x_22) ;  /* 0x00000018001c9947 */ /* 0x000fee0003800000 */
[----:B------:R-:W-:Y:S01]  /*14a0*/  ULDC.64 UR6, c[0x0][0x630] ;  /* 0x00018c0000067ab9 */ /* 0x000fe20000000a00 */
[----:B------:R-:W-:Y:S01]  /*14b0*/  ULDC.64 UR8, c[0x0][0x628] ;  /* 0x00018a0000087ab9 */ /* 0x000fe20000000a00 */
[----:B------:R-:W-:Y:S01]  /*14c0*/  IMAD R5, R11, UR6, RZ ;  /* 0x000000060b057c24 */ /* 0x000fe2000f8e02ff */
[----:B------:R-:W-:Y:S01]  /*14d0*/  ULDC.64 UR4, c[0x0][0x650] ;  /* 0x0001940000047ab9 */ /* 0x000fe20000000a00 */
[----:B------:R-:W-:-:S04]  /*14e0*/  IMAD.WIDE.U32 R14, R10, UR6, R8 ;  /* 0x000000060a0e7c25 */ /* 0x000fc8000f8e0008 */
[----:B------:R-:W-:Y:S01]  /*14f0*/  IMAD R5, R10, UR7, R5 ;  /* 0x000000070a057c24 */ /* 0x000fe2000f8e0205 */
[----:B------:R-:W-:-:S03]  /*1500*/  LEA R6, P1, R14, UR8, 0x1 ;  /* 0x000000080e067c11 */ /* 0x000fc6000f8208ff */
[----:B------:R-:W-:-:S05]  /*1510*/  IMAD.IADD R7, R15, 0x1, R5 ;  /* 0x000000010f077824 */ /* 0x000fca00078e0205 */
[----:B------:R-:W-:-:S05]  /*1520*/  LEA.HI.X R7, R14, UR9, R7, 0x1, P1 ;  /* 0x000000090e077c11 */ /* 0x000fca00088f0c07 */
[----:B------:R-:W2:Y:S01]  /*1530*/  @P2 LDG.E.LTC128B.U16 R13, desc[UR12][R6.64] ;  /* 0x0000000c060d2981 */ /* 0x000ea2000c1e1520 */
[----:B------:R-:W-:Y:S01]  /*1540*/  LEA R14, P4, R12, UR4, 0x1 ;  /* 0x000000040c0e7c11 */ /* 0x000fe2000f8808ff */
[----:B------:R-:W-:Y:S01]  /*1550*/  BSSY B0, `(.L_x_23) ;  /* 0x000000d000007945 */ /* 0x000fe20003800000 */
[----:B------:R-:W-:-:S04]  /*1560*/  ISETP.GT.AND P1, PT, R3, 0x1, PT ;  /* 0x000000010300780c */ /* 0x000fc80003f24270 */
[----:B------:R-:W-:Y:S01]  /*1570*/  ISETP.GT.AND P3, PT, R4, RZ, P1 ;  /* 0x000000ff0400720c */ /* 0x000fe20000f64270 */
[----:B--2---:R-:W-:-:S04]  /*1580*/  IMAD.U32 R15, R13, 0x10000, RZ ;  /* 0x000100000d0f7824 */ /* 0x004fc800078e00ff */
[----:B------:R-:W-:-:S04]  /*1590*/  FMUL R15, R15, R2 ;  /* 0x000000020f0f7220 */ /* 0x000fc80000400000 */
[----:B------:R-:W-:-:S05]  /*15a0*/  FFMA R15, R24, R0, R15 ;  /* 0x00000000180f7223 */ /* 0x000fca000000000f */
[----:B------:R-:W-:Y:S02]  /*15b0*/  F2FP.BF16.F32.PACK_AB R18, RZ, R15 ;  /* 0x0000000fff12723e */ /* 0x000fe400000010ff */
[----:B------:R-:W-:Y:S02]  /*15c0*/  LEA.HI.X R15, R12, UR5, R19, 0x1, P4 ;  /* 0x000000050c0f7c11 */ /* 0x000fe4000a0f0c13 */
[----:B------:R-:W-:Y:S02]  /*15d0*/  PRMT R12, R18, 0x7610, R12 ;  /* 0x00007610120c7816 */ /* 0x000fe4000000000c */
[----:B------:R-:W-:-:S03]  /*15e0*/  PRMT R18, R13, 0x7610, R18 ;  /* 0x000076100d127816 */ /* 0x000fc60000000012 */
[----:B------:R0:W-:Y:S01]  /*15f0*/  @P2 STG.E.U16 desc[UR12][R14.64], R12 ;  /* 0x0000000c0e002986 */ /* 0x0001e2000c10150c */
[----:B------:R-:W-:Y:S05]  /*1600*/  @!P3 BRA `(.L_x_24) ;  /* 0x000000000004b947 */ /* 0x000fea0003800000 */
[----:B------:R1:W5:Y:S02]  /*1610*/  LDG.E.LTC128B.U16 R18, desc[UR12][R6.64+0x2] ;  /* 0x0000020c06127981 */ /* 0x000364000c1e1520 */
.L_x_24:
[----:B------:R-:W-:Y:S05]  /*1620*/  BSYNC B0 ;  /* 0x0000000000007941 */ /* 0x000fea0003800000 */
.L_x_23:
[----:B------:R-:W-:Y:S01]  /*1630*/  USHF.L.U32 UR5, UR6, 0x3, URZ ;  /* 0x0000000306057899 */ /* 0x000fe2000800063f */
[----:B-----5:R-:W-:Y:S01]  /*1640*/  IMAD.U32 R11, R18, 0x10000, RZ ;  /* 0x00010000120b7824 */ /* 0x020fe200078e00ff */
[----:B------:R-:W-:Y:S01]  /*1650*/  USHF.L.U64.HI UR4, UR6, 0x3, UR7 ;  /* 0x0000000306047899 */ /* 0x000fe20008010207 */
[----:B------:R-:W-:Y:S02]  /*1660*/  ISETP.GT.AND P0, PT, R4, 0x8, P0 ;  /* 0x000000080400780c */ /* 0x000fe40000704270 */
[----:B------:R-:W-:Y:S01]  /*1670*/  FMUL R20, R11, R2 ;  /* 0x000000020b147220 */ /* 0x000fe20000400000 */
[----:B0-----:R-:W-:Y:S02]  /*1680*/  IMAD.U32 R12, RZ, RZ, UR5 ;  /* 0x00000005ff0c7e24 */ /* 0x001fe4000f8e00ff */
[----:B------:R-:W-:Y:S02]  /*1690*/  IMAD.U32 R13, RZ, RZ, UR4 ;  /* 0x00000004ff0d7e24 */ /* 0x000fe4000f8e00ff */
[----:B------:R-:W-:Y:S01]  /*16a0*/  FFMA R20, R25, R0, R20 ;  /* 0x0000000019147223 */ /* 0x000fe20000000014 */
[----:B------:R-:W-:-:S04]  /*16b0*/  IMAD.WIDE.U32 R12, R10, UR6, R12 ;  /* 0x000000060a0c7c25 */ /* 0x000fc8000f8e000c */
[----:B------:R-:W-:Y:S02]  /*16c0*/  F2FP.BF16.F32.PACK_AB R20, RZ, R20 ;  /* 0x00000014ff14723e */ /* 0x000fe400000010ff */
[----:B------:R-:W-:Y:S01]  /*16d0*/  IADD3 R10, P2, R8, R12, RZ ;  /* 0x0000000c080a7210 */ /* 0x000fe20007f5e0ff */
[----:B------:R-:W-:-:S03]  /*16e0*/  @P3 IMAD.MOV.U32 R12, RZ, RZ, R14 ;  /* 0x000000ffff0c3224 */ /* 0x000fc600078e000e */
[----:B------:R-:W-:Y:S01]  /*16f0*/  IADD3.X R5, R9, R5, R13, P2, !PT ;  /* 0x0000000509057210 */ /* 0x000fe200017fe40d */
[----:B------:R-:W-:Y:S01]  /*1700*/  @P3 IMAD.MOV.U32 R13, RZ, RZ, R15 ;  /* 0x000000ffff0d3224 */ /* 0x000fe200078e000f */
[----:B------:R-:W-:-:S04]  /*1710*/  LEA R8, P2, R10, UR8, 0x1 ;  /* 0x000000080a087c11 */ /* 0x000fc8000f8408ff */
[----:B------:R-:W-:Y:S01]  /*1720*/  LEA.HI.X R9, R10, UR9, R5, 0x1, P2 ;  /* 0x000000090a097c11 */ /* 0x000fe200090f0c05 */
[----:B------:R0:W-:Y:S04]  /*1730*/  @P3 STG.E.U16 desc[UR12][R12.64+0x2], R20 ;  /* 0x000002140c003986 */ /* 0x0001e8000c10150c */
[----:B------:R-:W2:Y:S01]  /*1740*/  @P0 LDG.E.LTC128B.U16 R18, desc[UR12][R8.64] ;  /* 0x0000000c08120981 */ /* 0x000ea2000c1e1520 */
[C---:B------:R-:W-:Y:S01]  /*1750*/  SHF.L.U64.HI R11, R17.reuse, 0x1, R16 ;  /* 0x00000001110b7819 */ /* 0x040fe20000010210 */
[----:B------:R-:W-:Y:S01]  /*1760*/  BSSY B0, `(.L_x_25) ;  /* 0x000000b000007945 */ /* 0x000fe20003800000 */
[----:B------:R-:W-:Y:S02]  /*1770*/  LEA R10, P2, R17, R14, 0x1 ;  /* 0x0000000e110a7211 */ /* 0x000fe400078408ff */
[----:B------:R-:W-:-:S03]  /*1780*/  ISETP.GT.AND P1, PT, R4, 0x8, P1 ;  /* 0x000000080400780c */ /* 0x000fc60000f24270 */
[----:B------:R-:W-:Y:S02]  /*1790*/  IMAD.X R11, R11, 0x1, R15, P2 ;  /* 0x000000010b0b7824 */ /* 0x000fe400010e060f */
[----:B--2---:R-:W-:-:S04]  /*17a0*/  IMAD.U32 R5, R18, 0x10000, RZ ;  /* 0x0001000012057824 */ /* 0x004fc800078e00ff */
[----:B------:R-:W-:-:S04]  /*17b0*/  FMUL R5, R5, R2 ;  /* 0x0000000205057220 */ /* 0x000fc80000400000 */
[----:B------:R-:W-:-:S05]  /*17c0*/  FFMA R5, R26, R0, R5 ;  /* 0x000000001a057223 */ /* 0x000fca0000000005 */
[----:B------:R-:W-:-:S05]  /*17d0*/  F2FP.BF16.F32.PACK_AB R5, RZ, R5 ;  /* 0x00000005ff05723e */ /* 0x000fca00000010ff */
[----:B------:R0:W-:Y:S01]  /*17e0*/  @P0 STG.E.U16 desc[UR12][R10.64], R5 ;  /* 0x000000050a000986 */ /* 0x0001e2000c10150c */
[----:B------:R-:W-:Y:S05]  /*17f0*/  @!P1 BRA `(.L_x_26) ;  /* 0x0000000000049947 */ /* 0x000fea0003800000 */
[----:B------:R2:W5:Y:S02]  /*1800*/  LDG.E.LTC128B.U16 R18, desc[UR12][R8.64+0x2] ;  /* 0x0000020c08127981 */ /* 0x000564000c1e1520 */
.L_x_26:
[----:B------:R-:W-:Y:S05]  /*1810*/  BSYNC B0 ;  /* 0x0000000000007941 */ /* 0x000fea0003800000 */
.L_x_25:
[----:B0----5:R-:W-:Y:S01]  /*1820*/  IMAD.U32 R5, R18, 0x10000, RZ ;  /* 0x0001000012057824 */ /* 0x021fe200078e00ff */
[----:B------:R-:W-:Y:S01]  /*1830*/  ISETP.GT.AND P0, PT, R3, 0x8, PT ;  /* 0x000000080300780c */ /* 0x000fe20003f04270 */
[----:B------:R-:W-:Y:S02]  /*1840*/  BSSY B0, `(.L_x_27) ;  /* 0x0000008000007945 */ /* 0x000fe40003800000 */
[----:B------:R-:W-:Y:S01]  /*1850*/  FMUL R12, R5, R2 ;  /* 0x00000002050c7220 */ /* 0x000fe20000400000 */
[----:B------:R-:W-:-:S03]  /*1860*/  ISETP.GT.AND P2, PT, R4, RZ, P0 ;  /* 0x000000ff0400720c */ /* 0x000fc60000744270 */
[----:B------:R-:W-:-:S05]  /*1870*/  FFMA R12, R27, R0, R12 ;  /* 0x000000001b0c7223 */ /* 0x000fca000000000c */
[----:B------:R-:W-:-:S05]  /*1880*/  F2FP.BF16.F32.PACK_AB R12, RZ, R12 ;  /* 0x0000000cff0c723e */ /* 0x000fca00000010ff */
[----:B------:R0:W-:Y:S01]  /*1890*/  @P1 STG.E.U16 desc[UR12][R10.64+0x2], R12 ;  /* 0x0000020c0a001986 */ /* 0x0001e2000c10150c */
[----:B------:R-:W-:Y:S05]  /*18a0*/  @!P2 BRA `(.L_x_28) ;  /* 0x000000000004a947 */ /* 0x000fea0003800000 */
[----:B------:R3:W5:Y:S02]  /*18b0*/  LDG.E.LTC128B.U16 R18, desc[UR12][R6.64+0x10] ;  /* 0x0000100c06127981 */ /* 0x000764000c1e1520 */
.L_x_28:
[----:B------:R-:W-:Y:S05]  /*18c0*/  BSYNC B0 ;  /* 0x0000000000007941 */ /* 0x000fea0003800000 */
.L_x_27:
[----:B-----5:R-:W-:Y:S01]  /*18d0*/  IMAD.U32 R5, R18, 0x10000, RZ ;  /* 0x0001000012057824 */ /* 0x020fe200078e00ff */
[----:B------:R-:W-:Y:S01]  /*18e0*/  ISETP.GT.AND P1, PT, R3, 0x9, PT ;  /* 0x000000090300780c */ /* 0x000fe20003f24270 */
[----:B0-----:R-:W-:Y:S01]  /*18f0*/  @P2 IMAD.MOV.U32 R12, RZ, RZ, R14 ;  /* 0x000000ffff0c2224 */ /* 0x001fe200078e000e */
[----:B------:R-:W-:Y:S01]  /*1900*/  BSSY B0, `(.L_x_29) ;  /* 0x0000009000007945 */ /* 0x000fe20003800000 */
[----:B------:R-:W-:Y:S01]  /*1910*/  FMUL R5, R5, R2 ;  /* 0x0000000205057220 */ /* 0x000fe20000400000 */
[----:B------:R-:W-:Y:S01]  /*1920*/  @P2 IMAD.MOV.U32 R13, RZ, RZ, R15 ;  /* 0x000000ffff0d2224 */ /* 0x000fe200078e000f */
[----:B------:R-:W-:Y:S02]  /*1930*/  ISETP.GT.AND P3, PT, R4, RZ, P1 ;  /* 0x000000ff0400720c */ /* 0x000fe40000f64270 */
[----:B------:R-:W-:-:S05]  /*1940*/  FFMA R5, R28, R0, R5 ;  /* 0x000000001c057223 */ /* 0x000fca0000000005 */
[----:B------:R-:W-:-:S05]  /*1950*/  F2FP.BF16.F32.PACK_AB R5, RZ, R5 ;  /* 0x00000005ff05723e */ /* 0x000fca00000010ff */
[----:B------:R0:W-:Y:S01]  /*1960*/  @P2 STG.E.U16 desc[UR12][R12.64+0x10], R5 ;  /* 0x000010050c002986 */ /* 0x0001e2000c10150c */
[----:B------:R-:W-:Y:S05]  /*1970*/  @!P3 BRA `(.L_x_30) ;  /* 0x000000000004b947 */ /* 0x000fea0003800000 */
[----:B------:R4:W5:Y:S02]  /*1980*/  LDG.E.LTC128B.U16 R18, desc[UR12][R6.64+0x12] ;  /* 0x0000120c06127981 */ /* 0x000964000c1e1520 */
.L_x_30:
[----:B------:R-:W-:Y:S05]  /*1990*/  BSYNC B0 ;  /* 0x0000000000007941 */ /* 0x000fea0003800000 */
.L_x_29:
[----:B0----5:R-:W-:Y:S01]  /*19a0*/  IMAD.U32 R5, R18, 0x10000, RZ ;  /* 0x0001000012057824 */ /* 0x021fe200078e00ff */
[----:B------:R-:W-:Y:S01]  /*19b0*/  ISETP.GT.AND P0, PT, R4, 0x8, P0 ;  /* 0x000000080400780c */ /* 0x000fe20000704270 */
[----:B------:R-:W-:Y:S01]  /*19c0*/  @P3 IMAD.MOV.U32 R13, RZ, RZ, R15 ;  /* 0x000000ffff0d3224 */ /* 0x000fe200078e000f */
[----:B------:R-:W-:Y:S01]  /*19d0*/  BSSY B0, `(.L_x_31) ;  /* 0x0000009000007945 */ /* 0x000fe20003800000 */
[----:B------:R-:W-:-:S04]  /*19e0*/  FMUL R12, R5, R2 ;  /* 0x00000002050c7220 */ /* 0x000fc80000400000 */
[----:B------:R-:W-:-:S05]  /*19f0*/  FFMA R12, R29, R0, R12 ;  /* 0x000000001d0c7223 */ /* 0x000fca000000000c */
[----:B------:R-:W-:-:S04]  /*1a00*/  F2FP.BF16.F32.PACK_AB R12, RZ, R12 ;  /* 0x0000000cff0c723e */ /* 0x000fc800000010ff */
[----:B------:R-:W-:Y:S01]  /*1a10*/  PRMT R5, R12, 0x7610, R5 ;  /* 0x000076100c057816 */ /* 0x000fe20000000005 */
[----:B------:R-:W-:-:S05]  /*1a20*/  @P3 IMAD.MOV.U32 R12, RZ, RZ, R14 ;  /* 0x000000ffff0c3224 */ /* 0x000fca00078e000e */
[----:B------:R0:W-:Y:S01]  /*1a30*/  @P3 STG.E.U16 desc[UR12][R12.64+0x12], R5 ;  /* 0x000012050c003986 */ /* 0x0001e2000c10150c */
[----:B------:R-:W-:Y:S05]  /*1a40*/  @!P0 BRA `(.L_x_32) ;  /* 0x0000000000048947 */ /* 0x000fea0003800000 */
[----:B------:R0:W5:Y:S02]  /*1a50*/  LDG.E.LTC128B.U16 R18, desc[UR12][R8.64+0x10] ;  /* 0x0000100c08127981 */ /* 0x000164000c1e1520 */
.L_x_32:
[----:B------:R-:W-:Y:S05]  /*1a60*/  BSYNC B0 ;  /* 0x0000000000007941 */ /* 0x000fea0003800000 */
.L_x_31:
[----:B0----5:R-:W-:Y:S01]  /*1a70*/  IMAD.U32 R5, R18, 0x10000, RZ ;  /* 0x0001000012057824 */ /* 0x021fe200078e00ff */
[----:B------:R-:W-:Y:S01]  /*1a80*/  ISETP.GT.AND P1, PT, R4, 0x8, P1 ;  /* 0x000000080400780c */ /* 0x000fe20000f24270 */
[----:B------:R-:W-:Y:S02]  /*1a90*/  BSSY B0, `(.L_x_33) ;  /* 0x0000007000007945 */ /* 0x000fe40003800000 */
[----:B------:R-:W-:-:S04]  /*1aa0*/  FMUL R5, R5, R2 ;  /* 0x0000000205057220 */ /* 0x000fc80000400000 */
[----:B------:R-:W-:-:S05]  /*1ab0*/  FFMA R5, R30, R0, R5 ;  /* 0x000000001e057223 */ /* 0x000fca0000000005 */
[----:B------:R-:W-:-:S05]  /*1ac0*/  F2FP.BF16.F32.PACK_AB R5, RZ, R5 ;  /* 0x00000005ff05723e */ /* 0x000fca00000010ff */
[----:B------:R0:W-:Y:S01]  /*1ad0*/  @P0 STG.E.U16 desc[UR12][R10.64+0x10], R5 ;  /* 0x000010050a000986 */ /* 0x0001e2000c10150c */
[----:B------:R-:W-:Y:S05]  /*1ae0*/  @!P1 BRA `(.L_x_34) ;  /* 0x0000000000049947 */ /* 0x000fea0003800000 */
[----:B------:R0:W5:Y:S02]  /*1af0*/  LDG.E.LTC128B.U16 R18, desc[UR12][R8.64+0x12] ;  /* 0x0000120c08127981 */ /* 0x000164000c1e1520 */
.L_x_34:
[----:B------:R-:W-:Y:S05]  /*1b00*/  BSYNC B0 ;  /* 0x0000000000007941 */ /* 0x000fea0003800000 */
.L_x_33:
        /* <DEDUP_REMOVED lines=10> */
.L_x_36:
[----:B------:R-:W-:Y:S05]  /*1bb0*/  BSYNC B0 ;  /* 0x0000000000007941 */ /* 0x000fea0003800000 */
.L_x_35:
        /* <DEDUP_REMOVED lines=12> */
.L_x_38:
[----:B------:R-:W-:Y:S05]  /*1c80*/  BSYNC B0 ;  /* 0x0000000000007941 */ /* 0x000fea0003800000 */
.L_x_37:
        /* <DEDUP_REMOVED lines=12> */
.L_x_40:
[----:B------:R-:W-:Y:S05]  /*1d50*/  BSYNC B0 ;  /* 0x0000000000007941 */ /* 0x000fea0003800000 */
.L_x_39:
        /* <DEDUP_REMOVED lines=9> */
.L_x_42:
[----:B------:R-:W-:Y:S05]  /*1df0*/  BSYNC B0 ;  /* 0x0000000000007941 */ /* 0x000fea0003800000 */
.L_x_41:
        /* <DEDUP_REMOVED lines=10> */
.L_x_44:
[----:B------:R-:W-:Y:S05]  /*1ea0*/  BSYNC B0 ;  /* 0x0000000000007941 */ /* 0x000fea0003800000 */
.L_x_43:
        /* <DEDUP_REMOVED lines=12> */
.L_x_46:
[----:B------:R-:W-:Y:S05]  /*1f70*/  BSYNC B0 ;  /* 0x0000000000007941 */ /* 0x000fea0003800000 */
.L_x_45:
        /* <DEDUP_REMOVED lines=12> */
.L_x_48:
[----:B------:R-:W-:Y:S05]  /*2040*/  BSYNC B0 ;  /* 0x0000000000007941 */ /* 0x000fea0003800000 */
.L_x_47:
        /* <DEDUP_REMOVED lines=9> */
.L_x_50:
[----:B------:R-:W-:Y:S05]  /*20e0*/  BSYNC B0 ;  /* 0x0000000000007941 */ /* 0x000fea0003800000 */
.L_x_49:
        /* <DEDUP_REMOVED lines=10> */
.L_x_52:
[----:B------:R-:W-:Y:S05]  /*2190*/  BSYNC B0 ;  /* 0x0000000000007941 */ /* 0x000fea0003800000 */
.L_x_51:
        /* <DEDUP_REMOVED lines=12> */
.L_x_54:
[----:B------:R-:W-:Y:S05]  /*2260*/  BSYNC B0 ;  /* 0x0000000000007941 */ /* 0x000fea0003800000 */
.L_x_53:
        /* <DEDUP_REMOVED lines=12> */
.L_x_56:
[----:B------:R-:W-:Y:S05]  /*2330*/  BSYNC B0 ;  /* 0x0000000000007941 */ /* 0x000fea0003800000 */
.L_x_55:
        /* <DEDUP_REMOVED lines=9> */
.L_x_58:
[----:B------:R-:W-:Y:S05]  /*23d0*/  BSYNC B0 ;  /* 0x0000000000007941 */ /* 0x000fea0003800000 */
.L_x_57:
        /* <DEDUP_REMOVED lines=10> */
.L_x_60:
[----:B------:R-:W-:Y:S05]  /*2480*/  BSYNC B0 ;  /* 0x0000000000007941 */ /* 0x000fea0003800000 */
.L_x_59:
        /* <DEDUP_REMOVED lines=12> */
.L_x_62:
[----:B------:R-:W-:Y:S05]  /*2550*/  BSYNC B0 ;  /* 0x0000000000007941 */ /* 0x000fea0003800000 */
.L_x_61:
        /* <DEDUP_REMOVED lines=12> */
.L_x_64:
[----:B------:R-:W-:Y:S05]  /*2620*/  BSYNC B0 ;  /* 0x0000000000007941 */ /* 0x000fea0003800000 */
.L_x_63:
        /* <DEDUP_REMOVED lines=9> */
.L_x_66:
[----:B------:R-:W-:Y:S05]  /*26c0*/  BSYNC B0 ;  /* 0x0000000000007941 */ /* 0x000fea0003800000 */
.L_x_65:
        /* <DEDUP_REMOVED lines=10> */
.L_x_68:
[----:B------:R-:W-:Y:S05]  /*2770*/  BSYNC B0 ;  /* 0x0000000000007941 */ /* 0x000fea0003800000 */
.L_x_67:
        /* <DEDUP_REMOVED lines=12> */
.L_x_70:
[----:B------:R-:W-:Y:S05]  /*2840*/  BSYNC B0 ;  /* 0x0000000000007941 */ /* 0x000fea0003800000 */
.L_x_69:
        /* <DEDUP_REMOVED lines=12> */
.L_x_72:
[----:B------:R-:W-:Y:S05]  /*2910*/  BSYNC B0 ;  /* 0x0000000000007941 */ /* 0x000fea0003800000 */
.L_x_71:
        /* <DEDUP_REMOVED lines=9> */
.L_x_74:
[----:B------:R-:W-:Y:S05]  /*29b0*/  BSYNC B0 ;  /* 0x0000000000007941 */ /* 0x000fea0003800000 */
.L_x_73:
        /* <DEDUP_REMOVED lines=10> */
.L_x_76:
[----:B------:R-:W-:Y:S05]  /*2a60*/  BSYNC B0 ;  /* 0x0000000000007941 */ /* 0x000fea0003800000 */
.L_x_75:
        /* <DEDUP_REMOVED lines=12> */
.L_x_78:
[----:B------:R-:W-:Y:S05]  /*2b30*/  BSYNC B0 ;  /* 0x0000000000007941 */ /* 0x000fea0003800000 */
.L_x_77:
[----:B-----5:R-:W-:Y:S01]  /*2b40*/  IMAD.U32 R3, R18, 0x10000, RZ ;  /* 0x0001000012037824 */ /* 0x020fe200078e00ff */
[----:B------:R-:W-:Y:S01]  /*2b50*/  ISETP.GT.AND P0, PT, R4, 0x8, P0 ;  /* 0x000000080400780c */ /* 0x000fe20000704270 */
[----:B------:R-:W-:Y:S02]  /*2b60*/  BSSY B0, `(.L_x_79) ;  /* 0x0000007000007945 */ /* 0x000fe40003800000 */
[----:B01-34-:R-:W-:-:S04]  /*2b70*/  FMUL R6, R3, R2 ;  /* 0x0000000203067220 */ /* 0x01bfc80000400000 */
[----:B------:R-:W-:-:S05]  /*2b80*/  FFMA R6, R53, R0, R6 ;  /* 0x0000000035067223 */ /* 0x000fca0000000006 */
[----:B------:R-:W-:-:S05]  /*2b90*/  F2FP.BF16.F32.PACK_AB R6, RZ, R6 ;  /* 0x00000006ff06723e */ /* 0x000fca00000010ff */
[----:B------:R0:W-:Y:S01]  /*2ba0*/  @P3 STG.E.U16 desc[UR12][R14.64+0x72], R6 ;  /* 0x000072060e003986 */ /* 0x0001e2000c10150c */
[----:B------:R-:W-:Y:S05]  /*2bb0*/  @!P0 BRA `(.L_x_80) ;  /* 0x0000000000048947 */ /* 0x000fea0003800000 */
[----:B------:R1:W5:Y:S02]  /*2bc0*/  LDG.E.LTC128B.U16 R18, desc[UR12][R8.64+0x70] ;  /* 0x0000700c08127981 */ /* 0x000364000c1e1520 */
.L_x_80:
[----:B------:R-:W-:Y:S05]  /*2bd0*/  BSYNC B0 ;  /* 0x0000000000007941 */ /* 0x000fea0003800000 */
.L_x_79:
[----:B-----5:R-:W-:Y:S01]  /*2be0*/  IMAD.U32 R3, R18, 0x10000, RZ ;  /* 0x0001000012037824 */ /* 0x020fe200078e00ff */
[----:B------:R-:W-:Y:S01]  /*2bf0*/  ISETP.GT.AND P1, PT, R4, 0x8, P1 ;  /* 0x000000080400780c */ /* 0x000fe20000f24270 */
[----:B------:R-:W-:Y:S01]  /*2c00*/  @P0 IMAD.MOV.U32 R4, RZ, RZ, R10 ;  /* 0x000000ffff040224 */ /* 0x000fe200078e000a */
[----:B------:R-:W-:Y:S01]  /*2c10*/  BSSY B0, `(.L_x_81) ;  /* 0x0000008000007945 */ /* 0x000fe20003800000 */
[----:B------:R-:W-:Y:S01]  /*2c20*/  FMUL R3, R3, R2 ;  /* 0x0000000203037220 */ /* 0x000fe20000400000 */
[----:B------:R-:W-:-:S03]  /*2c30*/  @P0 IMAD.MOV.U32 R5, RZ, RZ, R11 ;  /* 0x000000ffff050224 */ /* 0x000fc600078e000b */
[----:B------:R-:W-:-:S05]  /*2c40*/  FFMA R3, R54, R0, R3 ;  /* 0x0000000036037223 */ /* 0x000fca0000000003 */
[----:B------:R-:W-:-:S05]  /*2c50*/  F2FP.BF16.F32.PACK_AB R3, RZ, R3 ;  /* 0x00000003ff03723e */ /* 0x000fca00000010ff */
[----:B------:R3:W-:Y:S01]  /*2c60*/  @P0 STG.E.U16 desc[UR12][R4.64+0x70], R3 ;  /* 0x0000700304000986 */ /* 0x0007e2000c10150c */
[----:B------:R-:W-:Y:S05]  /*2c70*/  @!P1 BRA `(.L_x_82) ;  /* 0x0000000000049947 */ /* 0x000fea0003800000 */
[----:B------:R4:W5:Y:S02]  /*2c80*/  LDG.E.LTC128B.U16 R18, desc[UR12][R8.64+0x72] ;  /* 0x0000720c08127981 */ /* 0x000964000c1e1520 */
.L_x_82:
[----:B------:R-:W-:Y:S05]  /*2c90*/  BSYNC B0 ;  /* 0x0000000000007941 */ /* 0x000fea0003800000 */
.L_x_81:
[----:B---3-5:R-:W-:-:S04]  /*2ca0*/  IMAD.U32 R3, R18, 0x10000, RZ ;  /* 0x0001000012037824 */ /* 0x028fc800078e00ff */
[----:B------:R-:W-:-:S04]  /*2cb0*/  FMUL R2, R3, R2 ;  /* 0x0000000203027220 */ /* 0x000fc80000400000 */
[----:B------:R-:W-:Y:S01]  /*2cc0*/  FFMA R2, R55, R0, R2 ;  /* 0x0000000037027223 */ /* 0x000fe20000000002 */
[----:B------:R-:W-:Y:S06]  /*2cd0*/  @!P1 EXIT ;  /* 0x000000000000994d */ /* 0x000fec0003800000 */
[----:B------:R-:W-:-:S05]  /*2ce0*/  F2FP.BF16.F32.PACK_AB R2, RZ, R2 ;  /* 0x00000002ff02723e */ /* 0x000fca00000010ff */
[----:B------:R-:W-:Y:S01]  /*2cf0*/  STG.E.U16 desc[UR12][R10.64+0x72], R2 ;  /* 0x000072020a007986 */ /* 0x000fe2000c10150c */
[----:B------:R-:W-:Y:S05]  /*2d00*/  EXIT ;  /* 0x000000000000794d */ /* 0x000fea0003800000 */
.L_x_22:
[----:B------:R-:W-:Y:S01]  /*2d10*/  ISETP.GT.AND P3, PT, R3, 0x1, PT ;  /* 0x000000010300780c */ /* 0x000fe20003f64270 */
[----:B------:R-:W-:Y:S01]  /*2d20*/  ULDC.64 UR4, c[0x0][0x650] ;  /* 0x0001940000047ab9 */ /* 0x000fe20000000a00 */
[-C--:B------:R-:W-:Y:S01]  /*2d30*/  FMUL R24, R24, R0.reuse ;  /* 0x0000000018187220 */ /* 0x080fe20000400000 */
[-C--:B------:R-:W-:Y:S01]  /*2d40*/  FMUL R25, R25, R0.reuse ;  /* 0x0000000019197220 */ /* 0x080fe20000400000 */
[----:B------:R-:W-:Y:S01]  /*2d50*/  ISETP.GT.AND P4, PT, R4, RZ, P3 ;  /* 0x000000ff0400720c */ /* 0x000fe20001f84270 */
[-C--:B------:R-:W-:Y:S01]  /*2d60*/  FMUL R26, R26, R0.reuse ;  /* 0x000000001a1a7220 */ /* 0x080fe20000400000 */
[----:B------:R-:W-:Y:S01]  /*2d70*/  LEA R6, P1, R12, UR4, 0x1 ;  /* 0x000000040c067c11 */ /* 0x000fe2000f8208ff */
[----:B------:R-:W-:Y:S01]  /*2d80*/  FMUL R27, R27, R0 ;  /* 0x000000001b1b7220 */ /* 0x000fe20000400000 */
[----:B------:R-:W-:Y:S01]  /*2d90*/  F2FP.BF16.F32.PACK_AB R24, RZ, R24 ;  /* 0x00000018ff18723e */ /* 0x000fe200000010ff */
[-C--:B------:R-:W-:Y:S01]  /*2da0*/  FMUL R28, R28, R0.reuse ;  /* 0x000000001c1c7220 */ /* 0x080fe20000400000 */
[----:B------:R-:W-:Y:S01]  /*2db0*/  LEA.HI.X R7, R12, UR5, R19, 0x1, P1 ;  /* 0x000000050c077c11 */ /* 0x000fe200088f0c13 */
[-C--:B------:R-:W-:Y:S01]  /*2dc0*/  FMUL R29, R29, R0.reuse ;  /* 0x000000001d1d7220 */ /* 0x080fe20000400000 */
[----:B------:R-:W-:Y:S01]  /*2dd0*/  F2FP.BF16.F32.PACK_AB R25, RZ, R25 ;  /* 0x00000019ff19723e */ /* 0x000fe200000010ff */
[-C--:B------:R-:W-:Y:S01]  /*2de0*/  FMUL R30, R30, R0.reuse ;  /* 0x000000001e1e7220 */ /* 0x080fe20000400000 */
[----:B------:R-:W-:Y:S01]  /*2df0*/  SHF.L.U64.HI R5, R17, 0x1, R16 ;  /* 0x0000000111057819 */ /* 0x000fe20000010210 */
[----:B------:R-:W-:Y:S01]  /*2e00*/  @P2 STG.E.U16 desc[UR12][R6.64], R24 ;  /* 0x0000001806002986 */ /* 0x000fe2000c10150c */
[----:B------:R-:W-:Y:S01]  /*2e10*/  ISETP.GT.AND P2, PT, R4, 0x8, P0 ;  /* 0x000000080400780c */ /* 0x000fe20000744270 */
[----:B------:R-:W-:Y:S01]  /*2e20*/  FMUL R31, R31, R0 ;  /* 0x000000001f1f7220 */ /* 0x000fe20000400000 */
[----:B------:R-:W-:Y:S01]  /*2e30*/  ISETP.GT.AND P1, PT, R3, 0x8, PT ;  /* 0x000000080300780c */ /* 0x000fe20003f24270 */
[----:B------:R-:W-:Y:S01]  /*2e40*/  @P4 STG.E.U16 desc[UR12][R6.64+0x2], R25 ;  /* 0x0000021906004986 */ /* 0x000fe2000c10150c */
[----:B------:R-:W-:Y:S01]  /*2e50*/  LEA R8, P4, R17, R6, 0x1 ;  /* 0x0000000611087211 */ /* 0x000fe200078808ff */
[-C--:B------:R-:W-:Y:S01]  /*2e60*/  FMUL R32, R32, R0.reuse ;  /* 0x0000000020207220 */ /* 0x080fe20000400000 */
[C---:B------:R-:W-:Y:S01]  /*2e70*/  ISETP.GT.AND P3, PT, R4.reuse, 0x8, P3 ;  /* 0x000000080400780c */ /* 0x040fe20001f64270 */
[-C--:B------:R-:W-:Y:S01]  /*2e80*/  FMUL R33, R33, R0.reuse ;  /* 0x0000000021217220 */ /* 0x080fe20000400000 */
[----:B------:R-:W-:Y:S01]  /*2e90*/  ISETP.GT.AND P0, PT, R3, 0x9, PT ;  /* 0x000000090300780c */ /* 0x000fe20003f04270 */
[----:B------:R-:W-:Y:S01]  /*2ea0*/  IMAD.X R9, R5, 0x1, R7, P4 ;  /* 0x0000000105097824 */ /* 0x000fe200020e0607 */
[----:B------:R-:W-:Y:S01]  /*2eb0*/  ISETP.GT.AND P5, PT, R4, RZ, P1 ;  /* 0x000000ff0400720c */ /* 0x000fe20000fa4270 */
[-C--:B------:R-:W-:Y:S01]  /*2ec0*/  FMUL R34, R34, R0.reuse ;  /* 0x0000000022227220 */ /* 0x080fe20000400000 */
[----:B------:R-:W-:Y:S01]  /*2ed0*/  ISETP.GT.AND P4, PT, R4, RZ, P0 ;  /* 0x000000ff0400720c */ /* 0x000fe20000784270 */
[----:B------:R-:W-:Y:S01]  /*2ee0*/  FMUL R35, R35, R0 ;  /* 0x0000000023237220 */ /* 0x000fe20000400000 */
[----:B------:R-:W-:Y:S01]  /*2ef0*/  F2FP.BF16.F32.PACK_AB R26, RZ, R26 ;  /* 0x0000001aff1a723e */ /* 0x000fe200000010ff */
[-C--:B------:R-:W-:Y:S01]  /*2f00*/  FMUL R36, R36, R0.reuse ;  /* 0x0000000024247220 */ /* 0x080fe20000400000 */
[----:B------:R-:W-:Y:S01]  /*2f10*/  F2FP.BF16.F32.PACK_AB R27, RZ, R27 ;  /* 0x0000001bff1b723e */ /* 0x000fe200000010ff */
[----:B------:R-:W-:Y:S01]  /*2f20*/  FMUL R37, R37, R0 ;  /* 0x0000000025257220 */ /* 0x000fe20000400000 */
[----:B------:R-:W-:Y:S01]  /*2f30*/  F2FP.BF16.F32.PACK_AB R28, RZ, R28 ;  /* 0x0000001cff1c723e */ /* 0x000fe200000010ff */
[----:B------:R-:W-:Y:S01]  /*2f40*/  @P2 STG.E.U16 desc[UR12][R8.64], R26 ;  /* 0x0000001a08002986 */ /* 0x000fe2000c10150c */
[----:B------:R-:W-:Y:S01]  /*2f50*/  F2FP.BF16.F32.PACK_AB R29, RZ, R29 ;  /* 0x0000001dff1d723e */ /* 0x000fe200000010ff */
[-C--:B------:R-:W-:Y:S01]  /*2f60*/  FMUL R38, R38, R0.reuse ;  /* 0x0000000026267220 */ /* 0x080fe20000400000 */
[C---:B------:R-:W-:Y:S01]  /*2f70*/  ISETP.GT.AND P1, PT, R4.reuse, 0x8, P1 ;  /* 0x000000080400780c */ /* 0x040fe20000f24270 */
[----:B------:R-:W-:Y:S01]  /*2f80*/  @P3 STG.E.U16 desc[UR12][R8.64+0x2], R27 ;  /* 0x0000021b08003986 */ /* 0x000fe2000c10150c */
[----:B------:R-:W-:Y:S01]  /*2f90*/  ISETP.GT.AND P3, PT, R3, 0x10, PT ;  /* 0x000000100300780c */ /* 0x000fe20003f64270 */
[-C--:B------:R-:W-:Y:S01]  /*2fa0*/  FMUL R39, R39, R0.reuse ;  /* 0x0000000027277220 */ /* 0x080fe20000400000 */
[----:B------:R-:W-:Y:S01]  /*2fb0*/  ISETP.GT.AND P2, PT, R4, 0x8, P0 ;  /* 0x000000080400780c */ /* 0x000fe20000744270 */
[----:B------:R-:W-:Y:S01]  /*2fc0*/  @P5 STG.E.U16 desc[UR12][R6.64+0x10], R28 ;  /* 0x0000101c06005986 */ /* 0x000fe2000c10150c */
[----:B------:R-:W-:Y:S01]  /*2fd0*/  ISETP.GT.AND P0, PT, R3, 0x11, PT ;  /* 0x000000110300780c */ /* 0x000fe20003f04270 */
[----:B------:R-:W-:Y:S01]  /*2fe0*/  FMUL R40, R40, R0 ;  /* 0x0000000028287220 */ /* 0x000fe20000400000 */
[----:B------:R-:W-:Y:S01]  /*2ff0*/  F2FP.BF16.F32.PACK_AB R30, RZ, R30 ;  /* 0x0000001eff1e723e */ /* 0x000fe200000010ff */
[----:B------:R-:W-:Y:S01]  /*3000*/  @P4 STG.E.U16 desc[UR12][R6.64+0x12], R29 ;  /* 0x0000121d06004986 */ /* 0x000fe2000c10150c */
[C---:B------:R-:W-:Y:S01]  /*3010*/  ISETP.GT.AND P4, PT, R4.reuse, RZ, P3 ;  /* 0x000000ff0400720c */ /* 0x040fe20001f84270 */
[-C--:B------:R-:W-:Y:S01]  /*3020*/  FMUL R41, R41, R0.reuse ;  /* 0x0000000029297220 */ /* 0x080fe20000400000 */
[----:B------:R-:W-:Y:S01]  /*3030*/  ISETP.GT.AND P5, PT, R4, RZ, P0 ;  /* 0x000000ff0400720c */ /* 0x000fe200007a4270 */
[----:B------:R-:W-:Y:S01]  /*3040*/  @P1 STG.E.U16 desc[UR12][R8.64+0x10], R30 ;  /* 0x0000101e08001986 */ /* 0x000fe2000c10150c */
[----:B------:R-:W-:Y:S01]  /*3050*/  F2FP.BF16.F32.PACK_AB R31, RZ, R31 ;  /* 0x0000001fff1f723e */ /* 0x000fe200000010ff */
[----:B------:R-:W-:Y:S01]  /*3060*/  FMUL R42, R42, R0 ;  /* 0x000000002a2a7220 */ /* 0x000fe20000400000 */
[----:B------:R-:W-:Y:S01]  /*3070*/  F2FP.BF16.F32.PACK_AB R32, RZ, R32 ;  /* 0x00000020ff20723e */ /* 0x000fe200000010ff */
[-C--:B------:R-:W-:Y:S01]  /*3080*/  FMUL R43, R43, R0.reuse ;  /* 0x000000002b2b7220 */ /* 0x080fe20000400000 */
[----:B------:R-:W-:Y:S01]  /*3090*/  F2FP.BF16.F32.PACK_AB R33, RZ, R33 ;  /* 0x00000021ff21723e */ /* 0x000fe200000010ff */
[----:B------:R-:W-:Y:S01]  /*30a0*/  @P2 STG.E.U16 desc[UR12][R8.64+0x12], R31 ;  /* 0x0000121f08002986 */ /* 0x000fe2000c10150c */
[----:B------:R-:W-:Y:S01]  /*30b0*/  ISETP.GT.AND P3, PT, R4, 0x8, P3 ;  /* 0x000000080400780c */ /* 0x000fe20001f64270 */
[-C--:B------:R-:W-:Y:S01]  /*30c0*/  FMUL R44, R44, R0.reuse ;  /* 0x000000002c2c7220 */ /* 0x080fe20000400000 */
[----:B------:R-:W-:Y:S01]  /*30d0*/  ISETP.GT.AND P1, PT, R3, 0x18, PT ;  /* 0x000000180300780c */ /* 0x000fe20003f24270 */
[----:B------:R-:W-:Y:S01]  /*30e0*/  @P4 STG.E.U16 desc[UR12][R6.64+0x20], R32 ;  /* 0x0000202006004986 */ /* 0x000fe2000c10150c */
[C---:B------:R-:W-:Y:S01]  /*30f0*/  ISETP.GT.AND P0, PT, R4.reuse, 0x8, P0 ;  /* 0x000000080400780c */ /* 0x040fe20000704270 */
[-C--:B------:R-:W-:Y:S01]  /*3100*/  FMUL R45, R45, R0.reuse ;  /* 0x000000002d2d7220 */ /* 0x080fe20000400000 */
[----:B------:R-:W-:Y:S01]  /*3110*/  ISETP.GT.AND P2, PT, R3, 0x19, PT ;  /* 0x000000190300780c */ /* 0x000fe20003f44270 */
[----:B------:R-:W-:Y:S01]  /*3120*/  @P5 STG.E.U16 desc[UR12][R6.64+0x22], R33 ;  /* 0x0000222106005986 */ /* 0x000fe2000c10150c */
        /* <DEDUP_REMOVED lines=12> */
[----:B------:R-:W-:Y:S01]  /*31f0*/  ISETP.GT.AND P3, PT, R3, 0x20, PT ;  /* 0x000000200300780c */ /* 0x000fe20003f64270 */
[----:B------:R-:W-:Y:S01]  /*3200*/  @P0 STG.E.U16 desc[UR12][R8.64+0x22], R35 ;  /* 0x0000222308000986 */ /* 0x000fe2000c10150c */
[C---:B------:R-:W-:Y:S01]  /*3210*/  ISETP.GT.AND P1, PT, R4.reuse, 0x8, P1 ;  /* 0x000000080400780c */ /* 0x040fe20000f24270 */
[-C--:B------:R-:W-:Y:S01]  /*3220*/  FMUL R51, R51, R0.reuse ;  /* 0x0000000033337220 */ /* 0x080fe20000400000 */
[----:B------:R-:W-:Y:S01]  /*3230*/  ISETP.GT.AND P0, PT, R3, 0x21, PT ;  /* 0x000000210300780c */ /* 0x000fe20003f04270 */
[----:B------:R-:W-:Y:S01]  /*3240*/  @P4 STG.E.U16 desc[UR12][R6.64+0x30], R36 ;  /* 0x0000302406004986 */ /* 0x000fe2000c10150c */
[----:B------:R-:W-:Y:S01]  /*3250*/  ISETP.GT.AND P2, PT, R4, 0x8, P2 ;  /* 0x000000080400780c */ /* 0x000fe20001744270 */
[-C--:B------:R-:W-:Y:S01]  /*3260*/  FMUL R52, R52, R0.reuse ;  /* 0x0000000034347220 */ /* 0x080fe20000400000 */
[C---:B------:R-:W-:Y:S01]  /*3270*/  ISETP.GT.AND P4, PT, R4.reuse, RZ, P3 ;  /* 0x000000ff0400720c */ /* 0x040fe20001f84270 */
[----:B------:R-:W-:Y:S01]  /*3280*/  @P5 STG.E.U16 desc[UR12][R6.64+0x32], R37 ;  /* 0x0000322506005986 */ /* 0x000fe2000c10150c */
        /* <DEDUP_REMOVED lines=8> */
[----:B------:R-:W-:-:S02]  /*3310*/  F2FP.BF16.F32.PACK_AB R41, RZ, R41 ;  /* 0x00000029ff29723e */ /* 0x000fc400000010ff */
[C---:B------:R-:W-:Y:S01]  /*3320*/  ISETP.GT.AND P3, PT, R4.reuse, 0x8, P3 ;  /* 0x000000080400780c */ /* 0x040fe20001f64270 */
[----:B------:R-:W-:Y:S01]  /*3330*/  @P2 STG.E.U16 desc[UR12][R8.64+0x32], R39 ;  /* 0x0000322708002986 */ /* 0x000fe2000c10150c */
[----:B------:R-:W-:Y:S02]  /*3340*/  ISETP.GT.AND P0, PT, R4, 0x8, P0 ;  /* 0x000000080400780c */ /* 0x000fe40000704270 */
[----:B------:R-:W-:Y:S01]  /*3350*/  F2FP.BF16.F32.PACK_AB R42, RZ, R42 ;  /* 0x0000002aff2a723e */ /* 0x000fe200000010ff */
[----:B------:R-:W-:Y:S01]  /*3360*/  @P4 STG.E.U16 desc[UR12][R6.64+0x40], R40 ;  /* 0x0000402806004986 */ /* 0x000fe2000c10150c */
[C---:B------:R-:W-:Y:S02]  /*3370*/  ISETP.GT.AND P4, PT, R3.reuse, 0x28, PT ;  /* 0x000000280300780c */ /* 0x040fe40003f84270 */
[----:B------:R-:W-:Y:S01]  /*3380*/  F2FP.BF16.F32.PACK_AB R43, RZ, R43 ;  /* 0x0000002bff2b723e */ /* 0x000fe200000010ff */
[----:B------:R-:W-:Y:S01]  /*3390*/  @P5 STG.E.U16 desc[UR12][R6.64+0x42], R41 ;  /* 0x0000422906005986 */ /* 0x000fe2000c10150c */
[----:B------:R-:W-:-:S02]  /*33a0*/  ISETP.GT.AND P5, PT, R3, 0x29, PT ;  /* 0x000000290300780c */ /* 0x000fc40003fa4270 */
[C---:B------:R-:W-:Y:S01]  /*33b0*/  ISETP.GT.AND P1, PT, R4.reuse, RZ, P4 ;  /* 0x000000ff0400720c */ /* 0x040fe20002724270 */
[----:B------:R-:W-:Y:S01]  /*33c0*/  @P3 STG.E.U16 desc[UR12][R8.64+0x40], R42 ;  /* 0x0000402a08003986 */ /* 0x000fe2000c10150c */
[----:B------:R-:W-:Y:S02]  /*33d0*/  ISETP.GT.AND P6, PT, R4, RZ, P5 ;  /* 0x000000ff0400720c */ /* 0x000fe40002fc4270 */
[----:B------:R-:W-:Y:S01]  /*33e0*/  F2FP.BF16.F32.PACK_AB R44, RZ, R44 ;  /* 0x0000002cff2c723e */ /* 0x000fe200000010ff */
[----:B------:R-:W-:Y:S01]  /*33f0*/  @P0 STG.E.U16 desc[UR12][R8.64+0x42], R43 ;  /* 0x0000422b08000986 */ /* 0x000fe2000c10150c */
[C---:B------:R-:W-:Y:S02]  /*3400*/  ISETP.GT.AND P3, PT, R3.reuse, 0x30, PT ;  /* 0x000000300300780c */ /* 0x040fe40003f64270 */
[C---:B------:R-:W-:Y:S02]  /*3410*/  ISETP.GT.AND P2, PT, R3.reuse, 0x31, PT ;  /* 0x000000310300780c */ /* 0x040fe40003f44270 */
[----:B------:R-:W-:-:S02]  /*3420*/  ISETP.GT.AND P0, PT, R3, 0x39, PT ;  /* 0x000000390300780c */ /* 0x000fc40003f04270 */
[C---:B------:R-:W-:Y:S01]  /*3430*/  ISETP.GT.AND P4, PT, R4.reuse, 0x8, P4 ;  /* 0x000000080400780c */ /* 0x040fe20002784270 */
[----:B------:R-:W-:Y:S01]  /*3440*/  @P1 STG.E.U16 desc[UR12][R6.64+0x50], R44 ;  /* 0x0000502c06001986 */ /* 0x000fe2000c10150c */
[----:B------:R-:W-:Y:S01]  /*3450*/  ISETP.GT.AND P1, PT, R3, 0x38, PT ;  /* 0x000000380300780c */ /* 0x000fe20003f24270 */
[----:B------:R-:W-:Y:S01]  /*3460*/  @P6 IMAD.MOV.U32 R2, RZ, RZ, R6 ;  /* 0x000000ffff026224 */ /* 0x000fe200078e0006 */
[----:B------:R-:W-:Y:S01]  /*3470*/  F2FP.BF16.F32.PACK_AB R45, RZ, R45 ;  /* 0x0000002dff2d723e */ /* 0x000fe200000010ff */
[----:B------:R-:W-:Y:S01]  /*3480*/  @P6 IMAD.MOV.U32 R3, RZ, RZ, R7 ;  /* 0x000000ffff036224 */ /* 0x000fe200078e0007 */
[----:B------:R-:W-:Y:S02]  /*3490*/  F2FP.BF16.F32.PACK_AB R46, RZ, R46 ;  /* 0x0000002eff2e723e */ /* 0x000fe400000010ff */
[----:B------:R-:W-:Y:S02]  /*34a0*/  F2FP.BF16.F32.PACK_AB R47, RZ, R47 ;  /* 0x0000002fff2f723e */ /* 0x000fe400000010ff */
[----:B------:R0:W-:Y:S01]  /*34b0*/  @P6 STG.E.U16 desc[UR12][R2.64+0x52], R45 ;  /* 0x0000522d02006986 */ /* 0x0001e2000c10150c */
[----:B------:R-:W-:-:S02]  /*34c0*/  ISETP.GT.AND P6, PT, R4, 0x8, P5 ;  /* 0x000000080400780c */ /* 0x000fc40002fc4270 */
[C---:B------:R-:W-:Y:S02]  /*34d0*/  ISETP.GT.AND P5, PT, R4.reuse, RZ, P3 ;  /* 0x000000ff0400720c */ /* 0x040fe40001fa4270 */
[----:B------:R-:W-:Y:S02]  /*34e0*/  ISETP.GT.AND P3, PT, R4, 0x8, P3 ;  /* 0x000000080400780c */ /* 0x000fe40001f64270 */
[----:B------:R-:W-:Y:S02]  /*34f0*/  F2FP.BF16.F32.PACK_AB R48, RZ, R48 ;  /* 0x00000030ff30723e */ /* 0x000fe400000010ff */
[----:B------:R-:W-:Y:S02]  /*3500*/  F2FP.BF16.F32.PACK_AB R49, RZ, R49 ;  /* 0x00000031ff31723e */ /* 0x000fe400000010ff */
[----:B------:R-:W-:Y:S01]  /*3510*/  F2FP.BF16.F32.PACK_AB R50, RZ, R50 ;  /* 0x00000032ff32723e */ /* 0x000fe200000010ff */
[----:B0-----:R-:W-:Y:S01]  /*3520*/  @P4 IMAD.MOV.U32 R2, RZ, RZ, R8 ;  /* 0x000000ffff024224 */ /* 0x001fe200078e0008 */
[----:B------:R-:W-:Y:S01]  /*3530*/  F2FP.BF16.F32.PACK_AB R51, RZ, R51 ;  /* 0x00000033ff33723e */ /* 0x000fe200000010ff */
[----:B------:R-:W-:Y:S01]  /*3540*/  @P4 IMAD.MOV.U32 R3, RZ, RZ, R9 ;  /* 0x000000ffff034224 */ /* 0x000fe200078e0009 */
[----:B------:R-:W-:-:S02]  /*3550*/  F2FP.BF16.F32.PACK_AB R52, RZ, R52 ;  /* 0x00000034ff34723e */ /* 0x000fc400000010ff */
[----:B------:R-:W-:Y:S02]  /*3560*/  F2FP.BF16.F32.PACK_AB R53, RZ, R53 ;  /* 0x00000035ff35723e */ /* 0x000fe400000010ff */
[----:B------:R0:W-:Y:S01]  /*3570*/  @P4 STG.E.U16 desc[UR12][R2.64+0x50], R46 ;  /* 0x0000502e02004986 */ /* 0x0001e2000c10150c */
[C---:B------:R-:W-:Y:S02]  /*3580*/  ISETP.GT.AND P4, PT, R4.reuse, RZ, P2 ;  /* 0x000000ff0400720c */ /* 0x040fe40001784270 */
[----:B------:R-:W-:Y:S02]  /*3590*/  ISETP.GT.AND P2, PT, R4, 0x8, P2 ;  /* 0x000000080400780c */ /* 0x000fe40001744270 */
[----:B------:R-:W-:Y:S01]  /*35a0*/  F2FP.BF16.F32.PACK_AB R54, RZ, R54 ;  /* 0x00000036ff36723e */ /* 0x000fe200000010ff */
[----:B0-----:R-:W-:Y:S02]  /*35b0*/  @P6 IMAD.MOV.U32 R2, RZ, RZ, R8 ;  /* 0x000000ffff026224 */ /* 0x001fe400078e0008 */
[----:B------:R-:W-:-:S05]  /*35c0*/  @P6 IMAD.MOV.U32 R3, RZ, RZ, R9 ;  /* 0x000000ffff036224 */ /* 0x000fca00078e0009 */
[----:B------:R0:W-:Y:S01]  /*35d0*/  @P6 STG.E.U16 desc[UR12][R2.64+0x52], R47 ;  /* 0x0000522f02006986 */ /* 0x0001e2000c10150c */
[C---:B------:R-:W-:Y:S02]  /*35e0*/  ISETP.GT.AND P6, PT, R4.reuse, RZ, P0 ;  /* 0x000000ff0400720c */ /* 0x040fe400007c4270 */
[----:B------:R-:W-:Y:S01]  /*35f0*/  ISETP.GT.AND P0, PT, R4, 0x8, P0 ;  /* 0x000000080400780c */ /* 0x000fe20000704270 */
[----:B0-----:R-:W-:Y:S02]  /*3600*/  @P5 IMAD.MOV.U32 R2, RZ, RZ, R6 ;  /* 0x000000ffff025224 */ /* 0x001fe400078e0006 */
[----:B------:R-:W-:-:S05]  /*3610*/  @P5 IMAD.MOV.U32 R3, RZ, RZ, R7 ;  /* 0x000000ffff035224 */ /* 0x000fca00078e0007 */
[----:B------:R0:W-:Y:S01]  /*3620*/  @P5 STG.E.U16 desc[UR12][R2.64+0x60], R48 ;  /* 0x0000603002005986 */ /* 0x0001e2000c10150c */
[C---:B------:R-:W-:Y:S02]  /*3630*/  ISETP.GT.AND P5, PT, R4.reuse, RZ, P1 ;  /* 0x000000ff0400720c */ /* 0x040fe40000fa4270 */
[----:B------:R-:W-:Y:S01]  /*3640*/  ISETP.GT.AND P1, PT, R4, 0x8, P1 ;  /* 0x000000080400780c */ /* 0x000fe20000f24270 */
[----:B0-----:R-:W-:Y:S02]  /*3650*/  @P4 IMAD.MOV.U32 R2, RZ, RZ, R6 ;  /* 0x000000ffff024224 */ /* 0x001fe400078e0006 */
[----:B------:R-:W-:-:S05]  /*3660*/  @P4 IMAD.MOV.U32 R3, RZ, RZ, R7 ;  /* 0x000000ffff034224 */ /* 0x000fca00078e0007 */
[----:B------:R0:W-:Y:S02]  /*3670*/  @P4 STG.E.U16 desc[UR12][R2.64+0x62], R49 ;  /* 0x0000623102004986 */ /* 0x0001e4000c10150c */
        /* <DEDUP_REMOVED lines=8> */
[----:B------:R0:W-:Y:S04]  /*3700*/  @P5 STG.E.U16 desc[UR12][R2.64+0x70], R52 ;  /* 0x0000703402005986 */ /* 0x0001e8000c10150c */
[----:B------:R1:W-:Y:S01]  /*3710*/  @P6 STG.E.U16 desc[UR12][R6.64+0x72], R53 ;  /* 0x0000723506006986 */ /* 0x0003e2000c10150c */
[----:B0-----:R-:W-:Y:S02]  /*3720*/  @P1 IMAD.MOV.U32 R2, RZ, RZ, R8 ;  /* 0x000000ffff021224 */ /* 0x001fe400078e0008 */
[----:B------:R-:W-:-:S05]  /*3730*/  @P1 IMAD.MOV.U32 R3, RZ, RZ, R9 ;  /* 0x000000ffff031224 */ /* 0x000fca00078e0009 */
[----:B------:R1:W-:Y:S01]  /*3740*/  @P1 STG.E.U16 desc[UR12][R2.64+0x70], R54 ;  /* 0x0000703602001986 */ /* 0x0003e2000c10150c */
[----:B------:R-:W-:Y:S05]  /*3750*/  @!P0 EXIT ;  /* 0x000000000000894d */ /* 0x000fea0003800000 */
[----:B------:R-:W-:-:S05]  /*3760*/  F2FP.BF16.F32.PACK_AB R0, RZ, R0 ;  /* 0x00000000ff00723e */ /* 0x000fca00000010ff */
[----:B------:R-:W-:Y:S01]  /*3770*/  STG.E.U16 desc[UR12][R8.64+0x72], R0 ;  /* 0x0000720008007986 */ /* 0x000fe2000c10150c */
[----:B------:R-:W-:Y:S05]  /*3780*/  EXIT ;  /* 0x000000000000794d */ /* 0x000fea0003800000 */
.L_x_10:
[----:B------:R-:W-:-:S13]  /*3790*/  ISETP.NE.AND P0, PT, R6, RZ, PT ;  /* 0x000000ff0600720c */ /* 0x000fda0003f05270 */
[----:B------:R-:W-:Y:S05]  /*37a0*/  @P0 EXIT ;  /* 0x000000000000094d */ /* 0x000fea0003800000 */
[----:B------:R-:W-:Y:S01]  /*37b0*/  ELECT P0, URZ, PT ;  /* 0x00000000003f782f */ /* 0x000fe20003800000 */
[----:B------:R-:W-:-:S12]  /*37c0*/  BSSY B0, `(.L_x_83) ;  /* 0x0000083000007945 */ /* 0x000fd80003800000 */
[----:B------:R-:W-:Y:S05]  /*37d0*/  @!P0 BRA `(.L_x_84) ;  /* 0x0000000800048947 */ /* 0x000fea0003800000 */
[----:B------:R-:W-:Y:S02]  /*37e0*/  ISETP.GE.AND P0, PT, R4, 0x1, PT ;  /* 0x000000010400780c */ /* 0x000fe40003f06270 */
[----:B------:R-:W-:-:S04]  /*37f0*/  SHF.R.S32.HI R5, RZ, 0x1f, R8 ;  /* 0x0000001fff057819 */ /* 0x000fc80000011408 */
[----:B------:R-:W-:-:S07]  /*3800*/  LEA.HI R5, R5, R8, RZ, 0x7 ;  /* 0x0000000805057211 */ /* 0x000fce00078f38ff */
[----:B------:R-:W-:Y:S05]  /*3810*/  @!P0 BRA `(.L_x_84) ;  /* 0x0000000400f48947 */ /* 0x000fea0003800000 */
[----:B-1---5:R-:W0:Y:S01]  /*3820*/  S2R R0, SR_CTAID.X ;  /* 0x0000000000007919 */ /* 0x022e220000002500 */
[----:B------:R-:W-:Y:S01]  /*3830*/  LOP3.LUT R5, R5, 0xffffff80, RZ, 0xc0, !PT ;  /* 0xffffff8005057812 */ /* 0x000fe200078ec0ff */
[----:B------:R-:W-:Y:S01]  /*3840*/  ULDC UR4, c[0x0][0x384] ;  /* 0x0000e10000047ab9 */ /* 0x000fe20000000800 */
[C---:B------:R-:W-:Y:S01]  /*3850*/  LOP3.LUT P0, RZ, R8.reuse, 0x1f, RZ, 0xc0, !PT ;  /* 0x0000001f08ff7812 */ /* 0x040fe2000780c0ff */
[----:B------:R-:W1:Y:S01]  /*3860*/  S2R R10, SR_CTAID.Y ;  /* 0x00000000000a7919 */ /* 0x000e620000002600 */
[----:B------:R-:W-:Y:S01]  /*3870*/  ULDC UR5, c[0x0][0x388] ;  /* 0x0000e20000057ab9 */ /* 0x000fe20000000800 */
[----:B------:R-:W-:Y:S01]  /*3880*/  IMAD.IADD R5, R8, 0x1, -R5 ;  /* 0x0000000108057824 */ /* 0x000fe200078e0a05 */
[----:B------:R-:W-:Y:S01]  /*3890*/  LOP3.LUT R18, R3, 0x2, RZ, 0xfc, !PT ;  /* 0x0000000203127812 */ /* 0x000fe200078efcff */
[----:B------:R-:W-:Y:S01]  /*38a0*/  VIADD R22, R4, 0x1 ;  /* 0x0000000104167836 */ /* 0x000fe20000000000 */
[----:B------:R-:W-:Y:S01]  /*38b0*/  CS2R R6, SRZ ;  /* 0x0000000000067805 */ /* 0x000fe2000001ff00 */
[----:B---3--:R-:W-:Y:S01]  /*38c0*/  IMAD.MOV.U32 R2, RZ, RZ, RZ ;  /* 0x000000ffff027224 */ /* 0x008fe200078e00ff */
[----:B------:R-:W-:-:S02]  /*38d0*/  ISETP.NE.AND P1, PT, R5, RZ, PT ;  /* 0x000000ff0500720c */ /* 0x000fc40003f25270 */
[----:B------:R-:W-:Y:S02]  /*38e0*/  CS2R R8, SRZ ;  /* 0x0000000000087805 */ /* 0x000fe4000001ff00 */
[----:B------:R-:W-:Y:S01]  /*38f0*/  ISETP.NE.OR P0, PT, R5, RZ, !P0 ;  /* 0x000000ff0500720c */ /* 0x000fe20004705670 */
[----:B------:R-:W-:Y:S02]  /*3900*/  IMAD.MOV.U32 R5, RZ, RZ, 0x1 ;  /* 0x00000001ff057424 */ /* 0x000fe400078e00ff */
[----:B0-----:R-:W-:-:S04]  /*3910*/  IMAD.SHL.U32 R19, R0, 0x40, RZ ;  /* 0x0000004000137824 */ /* 0x001fc800078e00ff */
[----:B------:R-:W-:-:S04]  /*3920*/  IMAD.HI.U32 R0, R19, UR4, RZ ;  /* 0x0000000413007c27 */ /* 0x000fc8000f8e00ff */
[----:B-1----:R-:W-:Y:S01]  /*3930*/  IMAD.SHL.U32 R16, R10, 0x40, RZ ;  /* 0x000000400a107824 */ /* 0x002fe200078e00ff */
[----:B------:R-:W-:-:S07]  /*3940*/  SHF.R.U32.HI R0, RZ, UR5, R0 ;  /* 0x00000005ff007c19 */ /* 0x000fce0008011600 */
.L_x_88:
[----:B------:R-:W0:Y:S01]  /*3950*/  S2R R11, SR_CgaCtaId ;  /* 0x00000000000b7919 */ /* 0x000e220000008800 */
[----:B------:R-:W-:-:S04]  /*3960*/  MOV R10, 0x400 ;  /* 0x00000400000a7802 */ /* 0x000fc80000000f00 */
[----:B0-----:R-:W-:Y:S02]  /*3970*/  LEA R21, R11, R10, 0x18 ;  /* 0x0000000a0b157211 */ /* 0x001fe400078ec0ff */
[----:B------:R-:W-:-:S03]  /*3980*/  SHF.L.U32 R10, R5, 0x1f, RZ ;  /* 0x0000001f050a7819 */ /* 0x000fc600000006ff */
[----:B------:R-:W-:-:S07]  /*3990*/  IMAD R17, R2, 0x8, R21 ;  /* 0x0000000802117824 */ /* 0x000fce00078e0215 */
.L_x_85:
[----:B0-----:R0:W1:Y:S02]  /*39a0*/  SYNCS.PHASECHK.TRANS64.TRYWAIT P2, [R17+URZ+0x38070], R10 ;  /* 0x0380700a110075a7 */ /* 0x001064000804017f */
[----:B-1----:R-:W-:Y:S05]  /*39b0*/  @!P2 NANOSLEEP.SYNCS 0x989680 ;  /* 0x009896800000a95d */ /* 0x002fea0003900000 */
[----:B------:R-:W1:Y:S02]  /*39c0*/  @!P2 SYNCS.PHASECHK.TRANS64 P2, [R17+URZ+0x38070], R10 ;  /* 0x0380700a1100a5a7 */ /* 0x000e64000804007f */
[----:B-1----:R-:W-:Y:S05]  /*39d0*/  @!P2 BRA `(.L_x_85) ;  /* 0xfffffffc00f0a947 */ /* 0x002fea000383ffff */
[----:B0-----:R-:W0:Y:S02]  /*39e0*/  @!P1 LDC R10, c[0x0][0x580] ;  /* 0x00016000ff0a9b82 */ /* 0x001e240000000800 */
[----:B0-----:R0:W-:Y:S02]  /*39f0*/  @!P1 SYNCS.ARRIVE.TRANS64 RZ, [R17+URZ+0x38000], R10 ;  /* 0x0380000a11ff99a7 */ /* 0x0011e4000800003f */
[----:B0-----:R-:W-:-:S04]  /*3a00*/  PRMT R10, R18, 0x9910, RZ ;  /* 0x00009910120a7816 */ /* 0x001fc800000000ff */
[----:B------:R-:W-:-:S13]  /*3a10*/  ISETP.NE.AND P2, PT, R10, 0x2, PT ;  /* 0x000000020a00780c */ /* 0x000fda0003f45270 */
[----:B------:R-:W-:Y:S05]  /*3a20*/  @P2 BRA `(.L_x_86) ;  /* 0x0000000000042947 */ /* 0x000fea0003800000 */
[----:B------:R-:W-:Y:S01]  /*3a30*/  BPT.TRAP 0x1 ;  /* 0x000000040000795c */ /* 0x000fe20000300000 */
.L_x_86:
[----:B------:R-:W-:Y:S05]  /*3a40*/  @P0 BRA `(.L_x_87) ;  /* 0x0000000000040947 */ /* 0x000fea0003800000 */
[----:B------:R-:W-:Y:S01]  /*3a50*/  BPT.TRAP 0x1 ;  /* 0x000000040000795c */ /* 0x000fe20000300000 */
.L_x_87:
[----:B------:R-:W0:Y:S01]  /*3a60*/  LDC R12, c[0x0][0x380] ;  /* 0x0000e000ff0c7b82 */ /* 0x000e220000000800 */
[----:B------:R-:W-:Y:S01]  /*3a70*/  R2UR UR4, R0 ;  /* 0x00000000000472ca */ /* 0x000fe200000e0000 */
[----:B------:R-:W-:Y:S01]  /*3a80*/  ULDC UR14, c[0x0][0x38c] ;  /* 0x0000e300000e7ab9 */ /* 0x000fe20000000800 */
[----:B------:R-:W-:Y:S01]  /*3a90*/  R2UR UR13, R19 ;  /* 0x00000000130d72ca */ /* 0x000fe200000e0000 */
[----:B------:R-:W-:Y:S01]  /*3aa0*/  UISETP.NE.AND UP0, UPT, UR14, 0x1, UPT ;  /* 0x000000010e00788c */ /* 0x000fe2000bf05270 */
[----:B------:R-:W-:Y:S01]  /*3ab0*/  R2UR UR10, R21 ;  /* 0x00000000150a72ca */ /* 0x000fe200000e0000 */
[----:B------:R-:W-:Y:S01]  /*3ac0*/  ULDC UR23, c[0x0][0x398] ;  /* 0x0000e60000177ab9 */ /* 0x000fe20000000800 */
[----:B------:R-:W-:Y:S01]  /*3ad0*/  R2UR UR16, R2 ;  /* 0x00000000021072ca */ /* 0x000fe200000e0000 */
[----:B------:R-:W1:Y:S01]  /*3ae0*/  LDC.64 R10, c[0x0][0x3f8] ;  /* 0x0000fe00ff0a7b82 */ /* 0x000e620000000a00 */
[----:B------:R-:W-:Y:S01]  /*3af0*/  R2UR UR18, R8 ;  /* 0x00000000081272ca */ /* 0x000fe200000e0000 */
[----:B------:R-:W-:Y:S01]  /*3b00*/  ULDC UR12, c[0x0][0x3ec] ;  /* 0x0000fb00000c7ab9 */ /* 0x000fe20000000800 */
[----:B------:R-:W-:Y:S01]  /*3b10*/  R2UR UR17, R17 ;  /* 0x00000000111172ca */ /* 0x000fe200000e0000 */
[----:B------:R-:W-:Y:S01]  /*3b20*/  VIADD R22, R22, 0xffffffff ;  /* 0xffffffff16167836 */ /* 0x000fe20000000000 */
[----:B------:R-:W-:Y:S01]  /*3b30*/  ULDC.64 UR26, c[0x0][0x198] ;  /* 0x00006600001a7ab9 */ /* 0x000fe20000000a00 */
[----:B------:R-:W-:Y:S01]  /*3b40*/  ULDC.64 UR20, c[0x0][0x3f0] ;  /* 0x0000fc0000147ab9 */ /* 0x000fe20000000a00 */
[----:B------:R-:W-:Y:S01]  /*3b50*/  @UP0 ULDC.64 UR8, c[0x0][0x390] ;  /* 0x0000e40000080ab9 */ /* 0x000fe20000000a00 */
[----:B------:R-:W1:Y:S01]  /*3b60*/  LDC.64 R14, c[0x0][0x3d0] ;  /* 0x0000f400ff0e7b82 */ /* 0x000e620000000a00 */
[----:B------:R-:W-:Y:S01]  /*3b70*/  ISETP.GT.AND P6, PT, R22, 0x1, PT ;  /* 0x000000011600780c */ /* 0x000fe20003fc4270 */
[----:B------:R-:W-:Y:S01]  /*3b80*/  VIADD R2, R2, 0x1 ;  /* 0x0000000102027836 */ /* 0x000fe20000000000 */
[----:B------:R-:W-:Y:S01]  /*3b90*/  UMOV UR24, 0x0 ;  /* 0x0000000000187882 */ /* 0x000fe20000000000 */
[----:B------:R-:W-:-:S02]  /*3ba0*/  ULEA UR16, UR16, UR10, 0xd ;  /* 0x0000000a10107291 */ /* 0x000fc4000f8e683f */
[----:B------:R-:W-:Y:S01]  /*3bb0*/  USHF.L.U32 UR18, UR18, 0x6, URZ ;  /* 0x0000000612127899 */ /* 0x000fe2000800063f */
[----:B------:R-:W-:Y:S01]  /*3bc0*/  ISETP.NE.AND P5, PT, R2, 0xe, PT ;  /* 0x0000000e0200780c */ /* 0x000fe20003fa5270 */
[----:B------:R-:W2:Y:S01]  /*3bd0*/  LDC.64 R20, c[0x0][0x3e0] ;  /* 0x0000f800ff147b82 */ /* 0x000ea20000000a00 */
[----:B0-----:R-:W-:Y:S01]  /*3be0*/  ISETP.NE.AND P2, PT, R12, 0x1, PT ;  /* 0x000000010c00780c */ /* 0x001fe20003f45270 */
[----:B------:R-:W-:Y:S01]  /*3bf0*/  UIADD3 UR17, UR17, 0x38000, URZ ;  /* 0x0003800011117890 */ /* 0x000fe2000fffe03f */
[----:B------:R-:W-:Y:S01]  /*3c00*/  SEL R2, R2, RZ, P5 ;  /* 0x000000ff02027207 */ /* 0x000fe20002800000 */
[----:B------:R-:W-:-:S10]  /*3c10*/  UMOV UR25, 0x10000000 ;  /* 0x1000000000197882 */ /* 0x000fd40000000000 */
[----:B------:R-:W-:Y:S01]  /*3c20*/  @P2 IMAD.U32 R13, RZ, RZ, UR4 ;  /* 0x00000004ff0d2e24 */ /* 0x000fe2000f8e00ff */
[----:B------:R-:W-:Y:S01]  /*3c30*/  ULDC.64 UR4, c[0x0][0x3c8] ;  /* 0x0000f20000047ab9 */ /* 0x000fe20000000a00 */
[----:B-1----:R-:W-:Y:S02]  /*3c40*/  IMAD R11, R7, R14, R11 ;  /* 0x0000000e070b7224 */ /* 0x002fe400078e020b */
[----:B------:R-:W-:Y:S01]  /*3c50*/  IMAD R10, R9, UR5, R10 ;  /* 0x00000005090a7c24 */ /* 0x000fe2000f8e020a */
[----:B------:R-:W-:Y:S02]  /*3c60*/  @P2 R2UR UR13, R13 ;  /* 0x000000000d0d22ca */ /* 0x000fe400000e0000 */
[----:B------:R-:W0:Y:S01]  /*3c70*/  LDC R13, c[0x0][0x400] ;  /* 0x00010000ff0d7b82 */ /* 0x000e220000000800 */
[----:B------:R-:W-:Y:S02]  /*3c80*/  IMAD.U32 R11, R11, 0x20, R10 ;  /* 0x000000200b0b7824 */ /* 0x000fe400078e000a */
[----:B------:R-:W-:-:S05]  /*3c90*/  VIADD R10, R8, 0x1 ;  /* 0x00000001080a7836 */ /* 0x000fca0000000000 */
[----:B------:R-:W-:-:S03]  /*3ca0*/  ISETP.NE.AND P2, PT, R10, UR15, PT ;  /* 0x0000000f0a007c0c */ /* 0x000fc6000bf45270 */
[----:B------:R-:W-:Y:S02]  /*3cb0*/  UIMAD.WIDE.U32 UR6, UR13, UR8, URZ ;  /* 0x000000080d0672a5 */ /* 0x000fe4000f8e003f */
[----:B------:R-:W-:Y:S01]  /*3cc0*/  UMOV UR5, UR13 ;  /* 0x0000000d00057c82 */ /* 0x000fe20008000000 */
[----:B------:R-:W-:Y:S02]  /*3cd0*/  UIADD3 UR6, UP1, UR26, 0xf0, URZ ;  /* 0x000000f01a067890 */ /* 0x000fe4000ff3e03f */
[----:B------:R-:W-:Y:S02]  /*3ce0*/  @UP0 USHF.R.U32.HI UR5, URZ, UR9, UR7 ;  /* 0x000000093f050299 */ /* 0x000fe40008011607 */
[----:B------:R-:W-:Y:S02]  /*3cf0*/  UIADD3 UR7, -UR13, URZ, URZ ;  /* 0x0000003f0d077290 */ /* 0x000fe4000fffe13f */
[----:B------:R-:W-:Y:S01]  /*3d00*/  UISETP.NE.AND UP0, UPT, UR23, 0x1, UPT ;  /* 0x000000011700788c */ /* 0x000fe2000bf05270 */
[----:B------:R-:W-:-:S02]  /*3d10*/  ULDC.64 UR8, c[0x0][0x3c0] ;  /* 0x0000f00000087ab9 */ /* 0x000fc40000000a00 */
[----:B------:R-:W-:Y:S01]  /*3d20*/  UMOV UR22, UR5 ;  /* 0x0000000500167c82 */ /* 0x000fe20008000000 */
[----:B0-----:R-:W-:Y:S01]  /*3d30*/  IMAD R8, R6, R15, R13 ;  /* 0x0000000f06087224 */ /* 0x001fe200078e020d */
[----:B------:R-:W-:Y:S01]  /*3d40*/  UIADD3 UR26, UP2, UR26, 0x270, URZ ;  /* 0x000002701a1a7890 */ /* 0x000fe2000ff5e03f */
[----:B------:R-:W-:Y:S02]  /*3d50*/  VIADD R13, R9, 0x1 ;  /* 0x00000001090d7836 */ /* 0x000fe40000000000 */
[----:B------:R-:W-:Y:S01]  /*3d60*/  IMAD R12, R12, UR7, R19 ;  /* 0x000000070c0c7c24 */ /* 0x000fe2000f8e0213 */
[----:B------:R-:W-:Y:S01]  /*3d70*/  UIADD3 UR7, -UR5, URZ, URZ ;  /* 0x0000003f05077290 */ /* 0x000fe2000fffe13f */
[----:B------:R-:W-:Y:S01]  /*3d80*/  @P2 IMAD.MOV R13, RZ, RZ, R9 ;  /* 0x000000ffff0d2224 */ /* 0x000fe200078e0209 */
[----:B------:R-:W-:Y:S01]  /*3d90*/  @UP0 ULDC UR10, c[0x0][0x39c] ;  /* 0x0000e700000a0ab9 */ /* 0x000fe20000000800 */
[----:B------:R-:W-:Y:S01]  /*3da0*/  IMAD.U32 R8, R8, 0x400, R11 ;  /* 0x0000040008087824 */ /* 0x000fe200078e000b */
[----:B------:R-:W-:Y:S01]  /*3db0*/  R2UR UR19, R12 ;  /* 0x000000000c1372ca */ /* 0x000fe200000e0000 */
[----:B------:R-:W-:Y:S01]  /*3dc0*/  UIMAD.WIDE.U32 UR10, UR5, UR10, URZ ;  /* 0x0000000a050a72a5 */ /* 0x000fe2000f8e003f */
[----:B--2---:R-:W-:Y:S01]  /*3dd0*/  ISETP.NE.AND P3, PT, R13, R20, PT ;  /* 0x000000140d00720c */ /* 0x004fe20003f65270 */
[----:B------:R-:W-:Y:S01]  /*3de0*/  @UP0 ULDC UR29, c[0x0][0x3a0] ;  /* 0x0000e800001d0ab9 */ /* 0x000fe20000000800 */
[----:B------:R-:W-:Y:S01]  /*3df0*/  R2UR UR28, R8 ;  /* 0x00000000081c72ca */ /* 0x000fe200000e0000 */
[----:B------:R-:W-:Y:S01]  /*3e00*/  @UP0 USHF.R.U32.HI UR22, URZ, UR29, UR11 ;  /* 0x0000001d3f160299 */ /* 0x000fe2000801160b */
[C---:B------:R-:W-:Y:S01]  /*3e10*/  VIADD R12, R7.reuse, 0x1 ;  /* 0x00000001070c7836 */ /* 0x040fe20000000000 */
[----:B------:R-:W-:Y:S01]  /*3e20*/  UIMAD UR7, UR14, UR7, UR13 ;  /* 0x000000070e0772a4 */ /* 0x000fe2000f8e020d */
[----:B------:R-:W-:Y:S01]  /*3e30*/  R2UR UR13, R7 ;  /* 0x00000000070d72ca */ /* 0x000fe200000e0000 */
[----:B------:R-:W-:Y:S01]  /*3e40*/  UMOV UR11, UR18 ;  /* 0x00000012000b7c82 */ /* 0x000fe20008000000 */
[----:B------:R-:W-:Y:S01]  /*3e50*/  R2UR UR10, R16 ;  /* 0x00000000100a72ca */ /* 0x000fe200000e0000 */
[----:B------:R-:W-:Y:S01]  /*3e60*/  UIMAD UR20, UR7, UR9, UR20 ;  /* 0x00000009071472a4 */ /* 0x000fe2000f8e0214 */
[C---:B------:R-:W-:Y:S01]  /*3e70*/  R2UR UR14, R6.reuse ;  /* 0x00000000060e72ca */ /* 0x040fe200000e0000 */
[----:B------:R-:W-:Y:S01]  /*3e80*/  UIMAD UR19, UR19, UR8, UR12 ;  /* 0x00000008131372a4 */ /* 0x000fe2000f8e020c */
[----:B------:R-:W-:Y:S01]  /*3e90*/  R2UR UR12, R9 ;  /* 0x00000000090c72ca */ /* 0x000fe200000e0000 */
[----:B------:R-:W-:Y:S01]  /*3ea0*/  UIADD3 UR8, -UR22, URZ, URZ ;  /* 0x0000003f16087290 */ /* 0x000fe2000fffe13f */
[----:B------:R-:W-:Y:S01]  /*3eb0*/  @P3 IMAD.MOV R12, RZ, RZ, R7 ;  /* 0x000000ffff0c3224 */ /* 0x000fe200078e0207 */
[----:B------:R-:W-:Y:S01]  /*3ec0*/  UIADD3.X UR7, URZ, UR27, URZ, UP1, !UPT ;  /* 0x0000001b3f077290 */ /* 0x000fe20008ffe43f */
[----:B------:R-:W-:Y:S01]  /*3ed0*/  SEL R8, RZ, 0x1, P5 ;  /* 0x00000001ff087807 */ /* 0x000fe20002800000 */
[----:B------:R-:W-:Y:S01]  /*3ee0*/  UIMAD UR5, UR23, UR8, UR5 ;  /* 0x00000008170572a4 */ /* 0x000fe2000f8e0205 */
[----:B------:R-:W-:Y:S01]  /*3ef0*/  VIADD R11, R6, 0x1 ;  /* 0x00000001060b7836 */ /* 0x000fe20000000000 */
[----:B------:R-:W-:Y:S01]  /*3f00*/  ISETP.NE.AND P4, PT, R12, R21, PT ;  /* 0x000000150c00720c */ /* 0x000fe20003f85270 */
[----:B------:R-:W-:Y:S01]  /*3f10*/  UIADD3 UR8, UR16, 0x1c000, URZ ;  /* 0x0001c00010087890 */ /* 0x000fe2000fffe03f */
[----:B------:R-:W-:Y:S01]  /*3f20*/  LOP3.LUT R5, R5, R8, RZ, 0x3c, !PT ;  /* 0x0000000805057212 */ /* 0x000fe200078e3cff */
[----:B------:R-:W-:Y:S01]  /*3f30*/  UIMAD UR21, UR5, UR4, UR21 ;  /* 0x00000004051572a4 */ /* 0x000fe2000f8e0215 */
[----:B------:R-:W-:Y:S01]  /*3f40*/  SEL R8, R10, RZ, P2 ;  /* 0x000000ff0a087207 */ /* 0x000fe20001000000 */
[----:B------:R-:W-:Y:S01]  /*3f50*/  UPRMT UR4, UR28, 0x5410, URZ ;  /* 0x000054101c047896 */ /* 0x000fe2000800003f */
[----:B------:R-:W-:Y:S01]  /*3f60*/  SEL R9, R13, RZ, P3 ;  /* 0x000000ff0d097207 */ /* 0x000fe20001800000 */
[----:B------:R-:W-:Y:S01]  /*3f70*/  UIADD3.X UR27, URZ, UR27, URZ, UP2, !UPT ;  /* 0x0000001b3f1b7290 */ /* 0x000fe200097fe43f */
[----:B------:R-:W-:Y:S01]  /*3f80*/  SEL R7, R12, RZ, P4 ;  /* 0x000000ff0c077207 */ /* 0x000fe20002000000 */
[----:B------:R-:W-:-:S04]  /*3f90*/  UMOV UR9, UR17 ;  /* 0x0000001100097c82 */ /* 0x000fc80008000000 */
[----:B------:R-:W-:Y:S01]  /*3fa0*/  @P4 IMAD.MOV R11, RZ, RZ, R6 ;  /* 0x000000ffff0b4224 */ /* 0x000fe200078e0206 */
[----:B------:R0:W-:Y:S03]  /*3fb0*/  UTMALDG.5D.IM2COL [UR16], [UR6], UR4 ;  /* 0x00000010060073b4 */ /* 0x0001e60008060004 */
[----:B------:R-:W-:Y:S01]  /*3fc0*/  IMAD.MOV.U32 R6, RZ, RZ, R11 ;  /* 0x000000ffff067224 */ /* 0x000fe200078e000b */
[----:B------:R0:W-:Y:S02]  /*3fd0*/  UTMALDG.5D [UR8], [UR26], desc[UR24] ;  /* 0x000018081a0075b4 */ /* 0x0001e40008021000 */
[----:B0-----:R-:W-:Y:S05]  /*3fe0*/  @P6 BRA `(.L_x_88) ;  /* 0xfffffff800586947 */ /* 0x001fea000383ffff */
.L_x_84:
[----:B------:R-:W-:Y:S05]  /*3ff0*/  BSYNC B0 ;  /* 0x0000000000007941 */ /* 0x000fea0003800000 */
.L_x_83:
[----:B------:R-:W-:Y:S01]  /*4000*/  ISETP.GE.U32.AND P0, PT, R4, 0xe, PT ;  /* 0x0000000e0400780c */ /* 0x000fe20003f06070 */
[----:B------:R-:W-:-:S12]  /*4010*/  IMAD.MOV.U32 R5, RZ, RZ, 0x1 ;  /* 0x00000001ff057424 */ /* 0x000fd800078e00ff */
[----:B------:R-:W-:Y:S05]  /*4020*/  @!P0 BRA `(.L_x_89) ;  /* 0x00000000001c8947 */ /* 0x000fea0003800000 */
[----:B------:R-:W-:-:S05]  /*4030*/  SHF.R.U32.HI R6, RZ, 0x1, R4 ;  /* 0x00000001ff067819 */ /* 0x000fca0000011604 */
[----:B------:R-:W-:-:S05]  /*4040*/  IMAD.WIDE.U32 R6, R6, -0x6db6db6d, RZ ;  /* 0x9249249306067825 */ /* 0x000fca00078e00ff */
[----:B-1---5:R-:W-:-:S04]  /*4050*/  SHF.R.U32.HI R0, RZ, 0x2, R7 ;  /* 0x00000002ff007819 */ /* 0x022fc80000011607 */
[----:B------:R-:W-:-:S04]  /*4060*/  LOP3.LUT R0, R0, 0x1, RZ, 0xc0, !PT ;  /* 0x0000000100007812 */ /* 0x000fc800078ec0ff */
[----:B------:R-:W-:-:S04]  /*4070*/  ISETP.NE.U32.AND P0, PT, R0, 0x1, PT ;  /* 0x000000010000780c */ /* 0x000fc80003f05070 */
[----:B------:R-:W-:-:S04]  /*4080*/  ISETP.NE.U32.AND.EX P0, PT, RZ, RZ, PT, P0 ;  /* 0x000000ffff00720c */ /* 0x000fc80003f05100 */
[----:B------:R-:W-:-:S09]  /*4090*/  SEL R5, RZ, 0x1, !P0 ;  /* 0x00000001ff057807 */ /* 0x000fd20004000000 */
.L_x_89:
[----:B------:R-:W-:Y:S05]  /*40a0*/  WARPSYNC.ALL ;  /* 0x0000000000007948 */ /* 0x000fea0003800000 */
[----:B------:R-:W-:-:S13]  /*40b0*/  ELECT P0, URZ, PT ;  /* 0x00000000003f782f */ /* 0x000fda0003800000 */
[----:B------:R-:W-:Y:S05]  /*40c0*/  @!P0 EXIT ;  /* 0x000000000000894d */ /* 0x000fea0003800000 */
[----:B------:R-:W-:-:S04]  /*40d0*/  LOP3.LUT R3, R3, 0x2, RZ, 0xfc, !PT ;  /* 0x0000000203037812 */ /* 0x000fc800078efcff */
[----:B------:R-:W-:-:S13]  /*40e0*/  ISETP.NE.AND P0, PT, R3, 0x3, PT ;  /* 0x000000030300780c */ /* 0x000fda0003f05270 */
[----:B------:R-:W-:Y:S05]  /*40f0*/  @!P0 BRA `(.L_x_90) ;  /* 0x0000000000048947 */ /* 0x000fea0003800000 */
[----:B------:R-:W-:Y:S01]  /*4100*/  BPT.TRAP 0x1 ;  /* 0x000000040000795c */ /* 0x000fe20000300000 */
.L_x_90:
[----:B------:R-:W0:Y:S01]  /*4110*/  S2R R7, SR_CgaCtaId ;  /* 0x0000000000077919 */ /* 0x000e220000008800 */
[----:B---3-5:R-:W-:Y:S02]  /*4120*/  SHF.R.U32.HI R2, RZ, 0x1, R4 ;  /* 0x00000001ff027819 */ /* 0x028fe40000011604 */
[----:B-1----:R-:W-:-:S03]  /*4130*/  MOV R0, 0x400 ;  /* 0x0000040000007802 */ /* 0x002fc60000000f00 */
[----:B------:R-:W-:-:S05]  /*4140*/  IMAD.WIDE.U32 R2, R2, -0x6db6db6d, RZ ;  /* 0x9249249302027825 */ /* 0x000fca00078e00ff */
[----:B------:R-:W-:-:S05]  /*4150*/  SHF.R.U32.HI R3, RZ, 0x2, R3 ;  /* 0x00000002ff037819 */ /* 0x000fca0000011603 */
[----:B------:R-:W-:Y:S01]  /*4160*/  IMAD R3, R3, -0xe, R4 ;  /* 0xfffffff203037824 */ /* 0x000fe200078e0204 */
[----:B0-----:R-:W-:Y:S02]  /*4170*/  LEA R0, R7, R0, 0x18 ;  /* 0x0000000007007211 */ /* 0x001fe400078ec0ff */
[----:B------:R-:W-:-:S03]  /*4180*/  SHF.L.U32 R7, R5, 0x1f, RZ ;  /* 0x0000001f05077819 */ /* 0x000fc600000006ff */
[----:B------:R-:W-:-:S04]  /*4190*/  VIADD R0, R0, 0x38070 ;  /* 0x0003807000007836 */ /* 0x000fc80000000000 */
[----:B------:R-:W-:-:S07]  /*41a0*/  IMAD R2, R3, 0x8, R0 ;  /* 0x0000000803027824 */ /* 0x000fce00078e0200 */
.L_x_91:
[----:B0-----:R0:W1:Y:S02]  /*41b0*/  SYNCS.PHASECHK.TRANS64.TRYWAIT P0, [R2+URZ], R7 ;  /* 0x00000007020075a7 */ /* 0x001064000800017f */
[----:B-1----:R-:W-:Y:S05]  /*41c0*/  @!P0 NANOSLEEP.SYNCS 0x989680 ;  /* 0x009896800000895d */ /* 0x002fea0003900000 */
[----:B------:R-:W1:Y:S02]  /*41d0*/  @!P0 SYNCS.PHASECHK.TRANS64 P0, [R2+URZ], R7 ;  /* 0x00000007020085a7 */ /* 0x000e64000800007f */
[----:B-1----:R-:W-:Y:S05]  /*41e0*/  @!P0 BRA `(.L_x_91) ;  /* 0xfffffffc00f08947 */ /* 0x002fea000383ffff */
[----:B------:R-:W-:-:S05]  /*41f0*/  VIADD R3, R3, 0x1 ;  /* 0x0000000103037836 */ /* 0x000fca0000000000 */
[----:B------:R-:W-:-:S04]  /*4200*/  ISETP.NE.AND P0, PT, R3, 0xe, PT ;  /* 0x0000000e0300780c */ /* 0x000fc80003f05270 */
[----:B0-----:R-:W-:Y:S02]  /*4210*/  SEL R2, RZ, 0x1, P0 ;  /* 0x00000001ff027807 */ /* 0x001fe40000000000 */
[----:B------:R-:W-:Y:S02]  /*4220*/  SEL R3, R3, RZ, P0 ;  /* 0x000000ff03037207 */ /* 0x000fe40000000000 */
[----:B------:R-:W-:-:S03]  /*4230*/  LOP3.LUT R7, R5, R2, RZ, 0x3c, !PT ;  /* 0x0000000205077212 */ /* 0x000fc600078e3cff */
[----:B------:R-:W-:Y:S01]  /*4240*/  IMAD R2, R3, 0x8, R0 ;  /* 0x0000000803027824 */ /* 0x000fe200078e0200 */
[----:B------:R-:W-:-:S07]  /*4250*/  SHF.L.U32 R5, R7, 0x1f, RZ ;  /* 0x0000001f07057819 */ /* 0x000fce00000006ff */
.L_x_92:
        /* <DEDUP_REMOVED lines=11> */
.L_x_93:
        /* <DEDUP_REMOVED lines=11> */
.L_x_94:
        /* <DEDUP_REMOVED lines=11> */
.L_x_95:
        /* <DEDUP_REMOVED lines=11> */
.L_x_96:
        /* <DEDUP_REMOVED lines=11> */
.L_x_97:
        /* <DEDUP_REMOVED lines=11> */
.L_x_98:
        /* <DEDUP_REMOVED lines=11> */
.L_x_99:
        /* <DEDUP_REMOVED lines=11> */
.L_x_100:
        /* <DEDUP_REMOVED lines=11> */
.L_x_101:
        /* <DEDUP_REMOVED lines=11> */
.L_x_102:
        /* <DEDUP_REMOVED lines=11> */
.L_x_103:
        /* <DEDUP_REMOVED lines=11> */
.L_x_104:
[----:B0-----:R0:W1:Y:S02]  /*4aa0*/  SYNCS.PHASECHK.TRANS64.TRYWAIT P0, [R3+URZ], R0 ;  /* 0x00000000030075a7 */ /* 0x001064000800017f */
[----:B-1----:R-:W-:Y:S05]  /*4ab0*/  @!P0 NANOSLEEP.SYNCS 0x989680 ;  /* 0x009896800000895d */ /* 0x002fea0003900000 */
[----:B------:R-:W1:Y:S02]  /*4ac0*/  @!P0 SYNCS.PHASECHK.TRANS64 P0, [R3+URZ], R0 ;  /* 0x00000000030085a7 */ /* 0x000e64000800007f */
[----:B-1----:R-:W-:Y:S05]  /*4ad0*/  @P0 EXIT ;  /* 0x000000000000094d */ /* 0x002fea0003800000 */
[----:B------:R-:W-:Y:S05]  /*4ae0*/  BRA `(.L_x_104) ;  /* 0xfffffffc00ec7947 */ /* 0x000fea000383ffff */
.L_x_105:
[----:B------:R-:W-:-:S00]  /*4af0*/  BRA `(.L_x_105) ;  /* 0xfffffffc00fc7947 */ /* 0x000fc0000383ffff */
[----:B------:R-:W-:-:S00]  /*4b00*/  NOP ;  /* 0x0000000000007918 */ /* 0x000fc00000000000 */
[----:B------:R-:W-:-:S00]  /*4b10*/  NOP ;  /* 0x0000000000007918 */ /* 0x000fc00000000000 */
[----:B------:R-:W-:-:S00]  /*4b20*/  NOP ;  /* 0x0000000000007918 */ /* 0x000fc00000000000 */
[----:B------:R-:W-:-:S00]  /*4b30*/  NOP ;  /* 0x0000000000007918 */ /* 0x000fc00000000000 */
[----:B------:R-:W-:-:S00]  /*4b40*/  NOP ;  /* 0x0000000000007918 */ /* 0x000fc00000000000 */
[----:B------:R-:W-:-:S00]  /*4b50*/  NOP ;  /* 0x0000000000007918 */ /* 0x000fc00000000000 */
[----:B------:R-:W-:-:S00]  /*4b60*/  NOP ;  /* 0x0000000000007918 */ /* 0x000fc00000000000 */
[----:B------:R-:W-:-:S00]  /*4b70*/  NOP ;  /* 0x0000000000007918 */ /* 0x000fc00000000000 */
.L_x_106:


//--------------------- .nv.shared._ZN7cutlass13device_kernelINS_4conv6kernel13ConvUniversalINS1_16ConvProblemShapeILNS1_8OperatorE1ELi3EEENS1_10collective14CollectiveConvINS1_46MainloopSm90TmaGmmaWarpSpecializedImplicitGemmILS5_1ELi14ELi3EN4cute5tupleIJNSA_1CILi1EEESD_SD_EEENS1_36KernelImplicitTmaWarpSpecializedSm90ELi1EEENSB_IJNSC_ILi64EEESH_NSB_IJSH_EEEEEENS_10bfloat16_tESK_NSA_8TiledMMAINSA_8MMA_AtomIJNSA_4SM904GMMA27MMA_64x64x16_F32BF16BF16_SSILNSO_5MajorE0ELSQ_1ELNSO_7ScaleInE1ELSR_1EEEEEENSA_6LayoutISE_NSB_IJNSC_ILi0EEESV_SV_EEEEENSB_IJNSA_10UnderscoreESY_SY_EEEEENS7_6detail26Sm90ImplicitGemmTileTraitsINSA_20SM90_TMA_LOAD_IM2COLENSA_14ComposedLayoutINSA_7SwizzleILi3ELi4ELi3EEENSA_18smem_ptr_flag_bitsILi16EEENSU_INSB_IJNSB_IJNSC_ILi8EEES19_EEENSB_IJSH_SD_EEENSB_IJSD_NSC_ILi14EEEEEEEEENSB_IJNSB_IJSH_NSC_ILi512EEEEEENSB_IJSD_SV_EEENSB_IJSV_NSC_ILi4096EEEEEEEEEEEEEvEENS12_INSA_13SM90_TMA_LOADENS14_IS16_S18_NSU_INSB_IJS1B_S1A_S1D_EEENSB_IJS1H_S1G_S1J_EEEEEEEvEEEENS_8epilogue10collective6detail29Sm90TmaWarpSpecializedAdapterINS1W_15DefaultEpilogueISK_NSB_IJNSB_IJllllEEESD_SV_EEES21_NS1V_6thread17LinearCombinationISK_Li1EffLNS22_9ScaleType4KindE0ELNS_15FloatRoundStyleE2ESK_EENS_4gemm15EpilogueDefaultEEEEEvvEEEEvNT_6ParamsE --------------------------
	.section	.nv.shared._ZN7cutlass13device_kernelINS_4conv6kernel13ConvUniversalINS1_16ConvProblemShapeILNS1_8OperatorE1ELi3EEENS1_10collective14CollectiveConvINS1_46MainloopSm90TmaGmmaWarpSpecializedImplicitGemmILS5_1ELi14ELi3EN4cute5tupleIJNSA_1CILi1EEESD_SD_EEENS1_36KernelImplicitTmaWarpSpecializedSm90ELi1EEENSB_IJNSC_ILi64EEESH_NSB_IJSH_EEEEEENS_10bfloat16_tESK_NSA_8TiledMMAINSA_8MMA_AtomIJNSA_4SM904GMMA27MMA_64x64x16_F32BF16BF16_SSILNSO_5MajorE0ELSQ_1ELNSO_7ScaleInE1ELSR_1EEEEEENSA_6LayoutISE_NSB_IJNSC_ILi0EEESV_SV_EEEEENSB_IJNSA_10UnderscoreESY_SY_EEEEENS7_6detail26Sm90ImplicitGemmTileTraitsINSA_20SM90_TMA_LOAD_IM2COLENSA_14ComposedLayoutINSA_7SwizzleILi3ELi4ELi3EEENSA_18smem_ptr_flag_bitsILi16EEENSU_INSB_IJNSB_IJNSC_ILi8EEES19_EEENSB_IJSH_SD_EEENSB_IJSD_NSC_ILi14EEEEEEEEENSB_IJNSB_IJSH_NSC_ILi512EEEEEENSB_IJSD_SV_EEENSB_IJSV_NSC_ILi4096EEEEEEEEEEEEEvEENS12_INSA_13SM90_TMA_LOADENS14_IS16_S18_NSU_INSB_IJS1B_S1A_S1D_EEENSB_IJS1H_S1G_S1J_EEEEEEEvEEEENS_8epilogue10collective6detail29Sm90TmaWarpSpecializedAdapterINS1W_15DefaultEpilogueISK_NSB_IJNSB_IJllllEEESD_SV_EEES21_NS1V_6thread17LinearCombinationISK_Li1EffLNS22_9ScaleType4KindE0ELNS_15FloatRoundStyleE2ESK_EENS_4gemm15EpilogueDefaultEEEEEvvEEEEvNT_6ParamsE,"aw",@nobits
	.sectionflags	@""
	.align	16
	.zero		1024


//--------------------- .nv.shared.reserved.0     --------------------------
	.section	.nv.shared.reserved.0,"aw",@nobits
	.weak		__nv_reservedSMEM_offset_0_alias
	.size		__nv_reservedSMEM_offset_0_alias, 0, 0
	.other		__nv_reservedSMEM_offset_0_alias,@"STO_CUDA_RESERVED_SHARED STV_DEFAULT"
__nv_reservedSMEM_offset_0_alias:
	.zero		0


//--------------------- .nv.global                --------------------------
	.section	.nv.global,"aw",@nobits
.nv.global:
	.type		_ZN39_INTERNAL_59db455f_4_k_cu_2e38caab_28514cute1_E,@object
	.size		_ZN39_INTERNAL_59db455f_4_k_cu_2e38caab_28514cute1_E,(_ZN39_INTERNAL_59db455f_4_k_cu_2e38caab_28514cuda3std3__45__cpo6cbeginE - _ZN39_INTERNAL_59db455f_4_k_cu_2e38caab_28514cute1_E)
_ZN39_INTERNAL_59db455f_4_k_cu_2e38caab_28514cute1_E:
	.zero		1
	.type		_ZN39_INTERNAL_59db455f_4_k_cu_2e38caab_28514cuda3std3__45__cpo6cbeginE,@object
	.size		_ZN39_INTERNAL_59db455f_4_k_cu_2e38caab_28514cuda3std3__45__cpo6cbeginE,(_ZN39_INTERNAL_59db455f_4_k_cu_2e38caab_28514cuda3std3__48in_placeE - _ZN39_INTERNAL_59db455f_4_k_cu_2e38caab_28514cuda3std3__45__cpo6cbeginE)
_ZN39_INTERNAL_59db455f_4_k_cu_2e38caab_28514cuda3std3__45__cpo6cbeginE:
	.zero		1
	.type		_ZN39_INTERNAL_59db455f_4_k_cu_2e38caab_28514cuda3std3__48in_placeE,@object
	.size		_ZN39_INTERNAL_59db455f_4_k_cu_2e38caab_28514cuda3std3__48in_placeE,(_ZN39_INTERNAL_59db455f_4_k_cu_2e38caab_28514cuda3std6ranges3__45__cpo9iter_moveE - _ZN39_INTERNAL_59db455f_4_k_cu_2e38caab_28514cuda3std3__48in_placeE)
_ZN39_INTERNAL_59db455f_4_k_cu_2e38caab_28514cuda3std3__48in_placeE:
	.zero		1
	.type		_ZN39_INTERNAL_59db455f_4_k_cu_2e38caab_28514cuda3std6ranges3__45__cpo9iter_moveE,@object
	.size		_ZN39_INTERNAL_59db455f_4_k_cu_2e38caab_28514cuda3std6ranges3__45__cpo9iter_moveE,(_ZN39_INTERNAL_59db455f_4_k_cu_2e38caab_28514cuda3std3__45__cpo5beginE - _ZN39_INTERNAL_59db455f_4_k_cu_2e38caab_28514cuda3std6ranges3__45__cpo9iter_moveE)
_ZN39_INTERNAL_59db455f_4_k_cu_2e38caab_28514cuda3std6ranges3__45__cpo9iter_moveE:
	.zero		1
	.type		_ZN39_INTERNAL_59db455f_4_k_cu_2e38caab_28514cuda3std3__45__cpo5beginE,@object
	.size		_ZN39_INTERNAL_59db455f_4_k_cu_2e38caab_28514cuda3std3__45__cpo5beginE,(_ZN39_INTERNAL_59db455f_4_k_cu_2e38caab_28514cuda3std3__441_GLOBAL__N__59db455f_4_k_cu_2e38caab_28516ignoreE - _ZN39_INTERNAL_59db455f_4_k_cu_2e38caab_28514cuda3std3__45__cpo5beginE)
_ZN39_INTERNAL_59db455f_4_k_cu_2e38caab_28514cuda3std3__45__cpo5beginE:
	.zero		1
	.type		_ZN39_INTERNAL_59db455f_4_k_cu_2e38caab_28514cuda3std3__441_GLOBAL__N__59db455f_4_k_cu_2e38caab_28516ignoreE,@object
	.size		_ZN39_INTERNAL_59db455f_4_k_cu_2e38caab_28514cuda3std3__441_GLOBAL__N__59db455f_4_k_cu_2e38caab_28516ignoreE,(_ZN39_INTERNAL_59db455f_4_k_cu_2e38caab_28514cute7productE - _ZN39_INTERNAL_59db455f_4_k_cu_2e38caab_28514cuda3std3__441_GLOBAL__N__59db455f_4_k_cu_2e38caab_28516ignoreE)
_ZN39_INTERNAL_59db455f_4_k_cu_2e38caab_28514cuda3std3__441_GLOBAL__N__59db455f_4_k_cu_2e38caab_28516ignoreE:
	.zero		1
	.type		_ZN39_INTERNAL_59db455f_4_k_cu_2e38caab_28514cute7productE,@object
	.size		_ZN39_INTERNAL_59db455f_4_k_cu_2e38caab_28514cute7productE,(_ZN39_INTERNAL_59db455f_4_k_cu_2e38caab_28514cuda3std3__45__cpo3endE - _ZN39_INTERNAL_59db455f_4_k_cu_2e38caab_28514cute7productE)
_ZN39_INTERNAL_59db455f_4_k_cu_2e38caab_28514cute7productE:
	.zero		1
	.type		_ZN39_INTERNAL_59db455f_4_k_cu_2e38caab_28514cuda3std3__45__cpo3endE,@object
	.size		_ZN39_INTERNAL_59db455f_4_k_cu_2e38caab_28514cuda3std3__45__cpo3endE,(_ZN39_INTERNAL_59db455f_4_k_cu_2e38caab_28514cuda3std3__419piecewise_constructE - _ZN39_INTERNAL_59db455f_4_k_cu_2e38caab_28514cuda3std3__45__cpo3endE)
_ZN39_INTERNAL_59db455f_4_k_cu_2e38caab_28514cuda3std3__45__cpo3endE:
	.zero		1
	.type		_ZN39_INTERNAL_59db455f_4_k_cu_2e38caab_28514cuda3std3__419piecewise_constructE,@object
	.size		_ZN39_INTERNAL_59db455f_4_k_cu_2e38caab_28514cuda3std3__419piecewise_constructE,(_ZN39_INTERNAL_59db455f_4_k_cu_2e38caab_28514cuda3std3__45__cpo4cendE - _ZN39_INTERNAL_59db455f_4_k_cu_2e38caab_28514cuda3std3__419piecewise_constructE)
_ZN39_INTERNAL_59db455f_4_k_cu_2e38caab_28514cuda3std3__419piecewise_constructE:
	.zero		1
	.type		_ZN39_INTERNAL_59db455f_4_k_cu_2e38caab_28514cuda3std3__45__cpo4cendE,@object
	.size		_ZN39_INTERNAL_59db455f_4_k_cu_2e38caab_28514cuda3std3__45__cpo4cendE,(_ZN39_INTERNAL_59db455f_4_k_cu_2e38caab_28514cuda3std6ranges3__45__cpo4swapE - _ZN39_INTERNAL_59db455f_4_k_cu_2e38caab_28514cuda3std3__45__cpo4cendE)
_ZN39_INTERNAL_59db455f_4_k_cu_2e38caab_28514cuda3std3__45__cpo4cendE:
	.zero		1
	.type		_ZN39_INTERNAL_59db455f_4_k_cu_2e38caab_28514cuda3std6ranges3__45__cpo4swapE,@object
	.size		_ZN39_INTERNAL_59db455f_4_k_cu_2e38caab_28514cuda3std6ranges3__45__cpo4swapE,(.L_7 - _ZN39_INTERNAL_59db455f_4_k_cu_2e38caab_28514cuda3std6ranges3__45__cpo4swapE)
_ZN39_INTERNAL_59db455f_4_k_cu_2e38caab_28514cuda3std6ranges3__45__cpo4swapE:
	.zero		1
.L_7:


//--------------------- .nv.constant0._ZN7cutlass13device_kernelINS_4conv6kernel13ConvUniversalINS1_16ConvProblemShapeILNS1_8OperatorE1ELi3EEENS1_10collective14CollectiveConvINS1_46MainloopSm90TmaGmmaWarpSpecializedImplicitGemmILS5_1ELi14ELi3EN4cute5tupleIJNSA_1CILi1EEESD_SD_EEENS1_36KernelImplicitTmaWarpSpecializedSm90ELi1EEENSB_IJNSC_ILi64EEESH_NSB_IJSH_EEEEEENS_10bfloat16_tESK_NSA_8TiledMMAINSA_8MMA_AtomIJNSA_4SM904GMMA27MMA_64x64x16_F32BF16BF16_SSILNSO_5MajorE0ELSQ_1ELNSO_7ScaleInE1ELSR_1EEEEEENSA_6LayoutISE_NSB_IJNSC_ILi0EEESV_SV_EEEEENSB_IJNSA_10UnderscoreESY_SY_EEEEENS7_6detail26Sm90ImplicitGemmTileTraitsINSA_20SM90_TMA_LOAD_IM2COLENSA_14ComposedLayoutINSA_7SwizzleILi3ELi4ELi3EEENSA_18smem_ptr_flag_bitsILi16EEENSU_INSB_IJNSB_IJNSC_ILi8EEES19_EEENSB_IJSH_SD_EEENSB_IJSD_NSC_ILi14EEEEEEEEENSB_IJNSB_IJSH_NSC_ILi512EEEEEENSB_IJSD_SV_EEENSB_IJSV_NSC_ILi4096EEEEEEEEEEEEEvEENS12_INSA_13SM90_TMA_LOADENS14_IS16_S18_NSU_INSB_IJS1B_S1A_S1D_EEENSB_IJS1H_S1G_S1J_EEEEEEEvEEEENS_8epilogue10collective6detail29Sm90TmaWarpSpecializedAdapterINS1W_15DefaultEpilogueISK_NSB_IJNSB_IJllllEEESD_SV_EEES21_NS1V_6thread17LinearCombinationISK_Li1EffLNS22_9ScaleType4KindE0ELNS_15FloatRoundStyleE2ESK_EENS_4gemm15EpilogueDefaultEEEEEvvEEEEvNT_6ParamsE --------------------------
	.section	.nv.constant0._ZN7cutlass13device_kernelINS_4conv6kernel13ConvUniversalINS1_16ConvProblemShapeILNS1_8OperatorE1ELi3EEENS1_10collective14CollectiveConvINS1_46MainloopSm90TmaGmmaWarpSpecializedImplicitGemmILS5_1ELi14ELi3EN4cute5tupleIJNSA_1CILi1EEESD_SD_EEENS1_36KernelImplicitTmaWarpSpecializedSm90ELi1EEENSB_IJNSC_ILi64EEESH_NSB_IJSH_EEEEEENS_10bfloat16_tESK_NSA_8TiledMMAINSA_8MMA_AtomIJNSA_4SM904GMMA27MMA_64x64x16_F32BF16BF16_SSILNSO_5MajorE0ELSQ_1ELNSO_7ScaleInE1ELSR_1EEEEEENSA_6LayoutISE_NSB_IJNSC_ILi0EEESV_SV_EEEEENSB_IJNSA_10UnderscoreESY_SY_EEEEENS7_6detail26Sm90ImplicitGemmTileTraitsINSA_20SM90_TMA_LOAD_IM2COLENSA_14ComposedLayoutINSA_7SwizzleILi3ELi4ELi3EEENSA_18smem_ptr_flag_bitsILi16EEENSU_INSB_IJNSB_IJNSC_ILi8EEES19_EEENSB_IJSH_SD_EEENSB_IJSD_NSC_ILi14EEEEEEEEENSB_IJNSB_IJSH_NSC_ILi512EEEEEENSB_IJSD_SV_EEENSB_IJSV_NSC_ILi4096EEEEEEEEEEEEEvEENS12_INSA_13SM90_TMA_LOADENS14_IS16_S18_NSU_INSB_IJS1B_S1A_S1D_EEENSB_IJS1H_S1G_S1J_EEEEEEEvEEEENS_8epilogue10collective6detail29Sm90TmaWarpSpecializedAdapterINS1W_15DefaultEpilogueISK_NSB_IJNSB_IJllllEEESD_SV_EEES21_NS1V_6thread17LinearCombinationISK_Li1EffLNS22_9ScaleType4KindE0ELNS_15FloatRoundStyleE2ESK_EENS_4gemm15EpilogueDefaultEEEEEvvEEEEvNT_6ParamsE,"a",@progbits
	.sectionflags	@""
	.align	4
.nv.constant0._ZN7cutlass13device_kernelINS_4conv6kernel13ConvUniversalINS1_16ConvProblemShapeILNS1_8OperatorE1ELi3EEENS1_10collective14CollectiveConvINS1_46MainloopSm90TmaGmmaWarpSpecializedImplicitGemmILS5_1ELi14ELi3EN4cute5tupleIJNSA_1CILi1EEESD_SD_EEENS1_36KernelImplicitTmaWarpSpecializedSm90ELi1EEENSB_IJNSC_ILi64EEESH_NSB_IJSH_EEEEEENS_10bfloat16_tESK_NSA_8TiledMMAINSA_8MMA_AtomIJNSA_4SM904GMMA27MMA_64x64x16_F32BF16BF16_SSILNSO_5MajorE0ELSQ_1ELNSO_7ScaleInE1ELSR_1EEEEEENSA_6LayoutISE_NSB_IJNSC_ILi0EEESV_SV_EEEEENSB_IJNSA_10UnderscoreESY_SY_EEEEENS7_6detail26Sm90ImplicitGemmTileTraitsINSA_20SM90_TMA_LOAD_IM2COLENSA_14ComposedLayoutINSA_7SwizzleILi3ELi4ELi3EEENSA_18smem_ptr_flag_bitsILi16EEENSU_INSB_IJNSB_IJNSC_ILi8EEES19_EEENSB_IJSH_SD_EEENSB_IJSD_NSC_ILi14EEEEEEEEENSB_IJNSB_IJSH_NSC_ILi512EEEEEENSB_IJSD_SV_EEENSB_IJSV_NSC_ILi4096EEEEEEEEEEEEEvEENS12_INSA_13SM90_TMA_LOADENS14_IS16_S18_NSU_INSB_IJS1B_S1A_S1D_EEENSB_IJS1H_S1G_S1J_EEEEEEEvEEEENS_8epilogue10collective6detail29Sm90TmaWarpSpecializedAdapterINS1W_15DefaultEpilogueISK_NSB_IJNSB_IJllllEEESD_SV_EEES21_NS1V_6thread17LinearCombinationISK_Li1EffLNS22_9ScaleType4KindE0ELNS_15FloatRoundStyleE2ESK_EENS_4gemm15EpilogueDefaultEEEEEvvEEEEvNT_6ParamsE:
	.zero		1664


//--------------------- SYMBOLS --------------------------

	.type		.nv.reservedSmem.offset0,@object
	.size		.nv.reservedSmem.offset0,0x4
